def matmul_kernel(
    a_ptr,
    b_ptr,
    c_ptr,
    M,
    N,
    K,
    stride_am,
    stride_ak,
    stride_bk,
    stride_bn,
    stride_cm,
    stride_cn,
    BLOCK_M: tl.constexpr,
    BLOCK_N: tl.constexpr,
    BLOCK_K: tl.constexpr,
    GROUP_M: tl.constexpr,
):
    pid = tl.program_id(axis=0)
    num_pid_m = tl.cdiv(M, BLOCK_M)
    num_pid_n = tl.cdiv(N, BLOCK_N)
    num_pid_in_group = GROUP_M * num_pid_n
    group_id = pid // num_pid_in_group
    first_pid_m = group_id * GROUP_M
    group_size_m = min(num_pid_m - first_pid_m, GROUP_M)
    pid_m = first_pid_m + ((pid % num_pid_in_group) % group_size_m)
    pid_n = (pid % num_pid_in_group) // group_size_m

    offs_am = (pid_m * BLOCK_M + tl.arange(0, BLOCK_M)) % M
    offs_bn = (pid_n * BLOCK_N + tl.arange(0, BLOCK_N)) % N
    offs_k = tl.arange(0, BLOCK_K)
    a_ptrs = a_ptr + offs_am[:, None] * stride_am + offs_k[None, :] * stride_ak
    b_ptrs = b_ptr + offs_k[:, None] * stride_bk + offs_bn[None, :] * stride_bn

    acc = tl.zeros((BLOCK_M, BLOCK_N), dtype=tl.float32)
    for kk in range(0, tl.cdiv(K, BLOCK_K)):
        a = tl.load(a_ptrs, mask=offs_k[None, :] < K - kk * BLOCK_K, other=0.0)
        b = tl.load(b_ptrs, mask=offs_k[:, None] < K - kk * BLOCK_K, other=0.0)
        acc = tl.dot(a, b, acc)
        a_ptrs += BLOCK_K * stride_ak
        b_ptrs += BLOCK_K * stride_bk

    c = acc.to(c_ptr.dtype.element_ty)
    offs_cm = pid_m * BLOCK_M + tl.arange(0, BLOCK_M)
    offs_cn = pid_n * BLOCK_N + tl.arange(0, BLOCK_N)
    c_ptrs = c_ptr + offs_cm[:, None] * stride_cm + offs_cn[None, :] * stride_cn
    mask = (offs_cm[:, None] < M) & (offs_cn[None, :] < N)
    tl.store(c_ptrs, c, mask=mask)

# config = {"BLOCK_K": 32, "BLOCK_M": 128, "BLOCK_N": 128, "GROUP_M": 8, "arch": "sm_100", "dtype": "fp8e5m2", "num_ctas": 1, "num_stages": 3, "num_warps": 8}
# arch = sm_100


// ===== COMPILED SASS (sm_100a) =====

	.target	sm_100a

	.elftype	@"ET_EXEC"


//--------------------- .note.nv.tkinfo           --------------------------
	.section	.note.nv.tkinfo,"",@"SHT_NOTE"
	.sectionflags	@"SHF_NOTE_NV_TKINFO"
	.tkinfo
        /*0018*/ 	.word	0x00000081
        /*0030*/ 	.string	""
        /*0030*/ 	.string	"ptxas-blackwell"
        /*0030*/ 	.string	"Cuda compilation tools, release 12.9, V12.9.86"
        /*0030*/ 	.string	"Build cuda_12.9.r12.9/compiler.36037853_0"
        /*0030*/ 	.string	"-v  -suppress-debug-info  -lineinfo  -arch sm_100a "



//--------------------- .note.nv.cuver            --------------------------
	.section	.note.nv.cuver,"",@"SHT_NOTE"
	.sectionflags	@"SHF_NOTE_NV_CUVER"
        /*0018*/ 	.short	0x0001
        /*001a*/ 	.short	0x0064
        /*001c*/ 	.short	0x0001
        /*001e*/ 	.short	0x0000
        /*0020*/ 	.short	0x0001
        /*0022*/ 	.short	0x0000


//--------------------- .nv.info                  --------------------------
	.section	.nv.info,"",@"SHT_CUDA_INFO"
	.align	4


	//----- nvinfo : EIATTR_REGCOUNT
	.align		4
        /*0000*/ 	.byte	0x04, 0x2f
        /*0002*/ 	.short	(.L_4 - .L_3)
	.align		4
.L_3:
        /*0004*/ 	.word	index@(matmul_kernel)
        /*0008*/ 	.word	0x0000007f


	//----- nvinfo : EIATTR_FRAME_SIZE
	.align		4
.L_4:
        /*000c*/ 	.byte	0x04, 0x11
        /*000e*/ 	.short	(.L_6 - .L_5)
	.align		4
.L_5:
        /*0010*/ 	.word	index@($__internal_2_$__cuda_sm10x_tcgen05_guardrail_trap_unallocated_columns_being_dealloced)
        /*0014*/ 	.word	0x00000000


	//----- nvinfo : EIATTR_FRAME_SIZE
	.align		4
.L_6:
        /*0018*/ 	.byte	0x04, 0x11
        /*001a*/ 	.short	(.L_8 - .L_7)
	.align		4
.L_7:
        /*001c*/ 	.word	index@($__internal_1_$__cuda_sm10x_tcgen05_guardrail_trap_phase_invalid_during_alloc)
        /*0020*/ 	.word	0x00000000


	//----- nvinfo : EIATTR_FRAME_SIZE
	.align		4
.L_8:
        /*0024*/ 	.byte	0x04, 0x11
        /*0026*/ 	.short	(.L_10 - .L_9)
	.align		4
.L_9:
        /*0028*/ 	.word	index@($__internal_0_$__cuda_sm10x_tcgen05_guardrail_trap_col_being_dealloced_not_returned_by_alloc)
        /*002c*/ 	.word	0x00000000


	//----- nvinfo : EIATTR_FRAME_SIZE
	.align		4
.L_10:
        /*0030*/ 	.byte	0x04, 0x11
        /*0032*/ 	.short	(.L_12 - .L_11)
	.align		4
.L_11:
        /*0034*/ 	.word	index@(matmul_kernel)
        /*0038*/ 	.word	0x00000000


	//----- nvinfo : EIATTR_MIN_STACK_SIZE
	.align		4
.L_12:
        /*003c*/ 	.byte	0x04, 0x12
        /*003e*/ 	.short	(.L_14 - .L_13)
	.align		4
.L_13:
        /*0040*/ 	.word	index@(matmul_kernel)
        /*0044*/ 	.word	0x00000000
.L_14:


//--------------------- .nv.info.matmul_kernel    --------------------------
	.section	.nv.info.matmul_kernel,"",@"SHT_CUDA_INFO"
	.sectionflags	@""
	.align	4


	//----- nvinfo : EIATTR_CUDA_API_VERSION
	.align		4
        /*0000*/ 	.byte	0x04, 0x37
        /*0002*/ 	.short	(.L_16 - .L_15)
.L_15:
        /*0004*/ 	.word	0x00000081


	//----- nvinfo : EIATTR_KPARAM_INFO
	.align		4
.L_16:
        /*0008*/ 	.byte	0x04, 0x17
        /*000a*/ 	.short	(.L_18 - .L_17)
.L_17:
        /*000c*/ 	.word	0x00000000
        /*0010*/ 	.short	0x000d
        /*0012*/ 	.short	0x0048
        /*0014*/ 	.byte	0x00, 0xf4, 0x21, 0x00


	//----- nvinfo : EIATTR_KPARAM_INFO
	.align		4
.L_18:
        /*0018*/ 	.byte	0x04, 0x17
        /*001a*/ 	.short	(.L_20 - .L_19)
.L_19:
        /*001c*/ 	.word	0x00000000
        /*0020*/ 	.short	0x000c
        /*0022*/ 	.short	0x0040
        /*0024*/ 	.byte	0x00, 0xf4, 0x21, 0x00


	//----- nvinfo : EIATTR_KPARAM_INFO
	.align		4
.L_20:
        /*0028*/ 	.byte	0x04, 0x17
        /*002a*/ 	.short	(.L_22 - .L_21)
.L_21:
        /*002c*/ 	.word	0x00000000
        /*0030*/ 	.short	0x000b
        /*0032*/ 	.short	0x0038
        /*0034*/ 	.byte	0x00, 0xf0, 0x11, 0x00


	//----- nvinfo : EIATTR_KPARAM_INFO
	.align		4
.L_22:
        /*0038*/ 	.byte	0x04, 0x17
        /*003a*/ 	.short	(.L_24 - .L_23)
.L_23:
        /*003c*/ 	.word	0x00000000
        /*0040*/ 	.short	0x000a
        /*0042*/ 	.short	0x0034
        /*0044*/ 	.byte	0x00, 0xf0, 0x11, 0x00


	//----- nvinfo : EIATTR_KPARAM_INFO
	.align		4
.L_24:
        /*0048*/ 	.byte	0x04, 0x17
        /*004a*/ 	.short	(.L_26 - .L_25)
.L_25:
        /*004c*/ 	.word	0x00000000
        /*0050*/ 	.short	0x0009
        /*0052*/ 	.short	0x0030
        /*0054*/ 	.byte	0x00, 0xf0, 0x11, 0x00


	//----- nvinfo : EIATTR_KPARAM_INFO
	.align		4
.L_26:
        /*0058*/ 	.byte	0x04, 0x17
        /*005a*/ 	.short	(.L_28 - .L_27)
.L_27:
        /*005c*/ 	.word	0x00000000
        /*0060*/ 	.short	0x0008
        /*0062*/ 	.short	0x002c
        /*0064*/ 	.byte	0x00, 0xf0, 0x11, 0x00


	//----- nvinfo : EIATTR_KPARAM_INFO
	.align		4
.L_28:
        /*0068*/ 	.byte	0x04, 0x17
        /*006a*/ 	.short	(.L_30 - .L_29)
.L_29:
        /*006c*/ 	.word	0x00000000
        /*0070*/ 	.short	0x0007
        /*0072*/ 	.short	0x0028
        /*0074*/ 	.byte	0x00, 0xf0, 0x11, 0x00


	//----- nvinfo : EIATTR_KPARAM_INFO
	.align		4
.L_30:
        /*0078*/ 	.byte	0x04, 0x17
        /*007a*/ 	.short	(.L_32 - .L_31)
.L_31:
        /*007c*/ 	.word	0x00000000
        /*0080*/ 	.short	0x0006
        /*0082*/ 	.short	0x0024
        /*0084*/ 	.byte	0x00, 0xf0, 0x11, 0x00


	//----- nvinfo : EIATTR_KPARAM_INFO
	.align		4
.L_32:
        /*0088*/ 	.byte	0x04, 0x17
        /*008a*/ 	.short	(.L_34 - .L_33)
.L_33:
        /*008c*/ 	.word	0x00000000
        /*0090*/ 	.short	0x0005
        /*0092*/ 	.short	0x0020
        /*0094*/ 	.byte	0x00, 0xf0, 0x11, 0x00


	//----- nvinfo : EIATTR_KPARAM_INFO
	.align		4
.L_34:
        /*0098*/ 	.byte	0x04, 0x17
        /*009a*/ 	.short	(.L_36 - .L_35)
.L_35:
        /*009c*/ 	.word	0x00000000
        /*00a0*/ 	.short	0x0004
        /*00a2*/ 	.short	0x001c
        /*00a4*/ 	.byte	0x00, 0xf0, 0x11, 0x00


	//----- nvinfo : EIATTR_KPARAM_INFO
	.align		4
.L_36:
        /*00a8*/ 	.byte	0x04, 0x17
        /*00aa*/ 	.short	(.L_38 - .L_37)
.L_37:
        /*00ac*/ 	.word	0x00000000
        /*00b0*/ 	.short	0x0003
        /*00b2*/ 	.short	0x0018
        /*00b4*/ 	.byte	0x00, 0xf0, 0x11, 0x00


	//----- nvinfo : EIATTR_KPARAM_INFO
	.align		4
.L_38:
        /*00b8*/ 	.byte	0x04, 0x17
        /*00ba*/ 	.short	(.L_40 - .L_39)
.L_39:
        /*00bc*/ 	.word	0x00000000
        /*00c0*/ 	.short	0x0002
        /*00c2*/ 	.short	0x0010
        /*00c4*/ 	.byte	0x00, 0xf4, 0x21, 0x00


	//----- nvinfo : EIATTR_KPARAM_INFO
	.align		4
.L_40:
        /*00c8*/ 	.byte	0x04, 0x17
        /*00ca*/ 	.short	(.L_42 - .L_41)
.L_41:
        /*00cc*/ 	.word	0x00000000
        /*00d0*/ 	.short	0x0001
        /*00d2*/ 	.short	0x0008
        /*00d4*/ 	.byte	0x00, 0xf4, 0x21, 0x00


	//----- nvinfo : EIATTR_KPARAM_INFO
	.align		4
.L_42:
        /*00d8*/ 	.byte	0x04, 0x17
        /*00da*/ 	.short	(.L_44 - .L_43)
.L_43:
        /*00dc*/ 	.word	0x00000000
        /*00e0*/ 	.short	0x0000
        /*00e2*/ 	.short	0x0000
        /*00e4*/ 	.byte	0x00, 0xf4, 0x21, 0x00


	//----- nvinfo : EIATTR_AT_ENTRY_FRAGMENTS
	.align		4
.L_44:
        /*00e8*/ 	.byte	0x04, 0x4f
        /*00ea*/ 	.short	(.L_46 - .L_45)


	//   ....[0]....
.L_45:
        /*00ec*/ 	.word	0x00000004


	//----- nvinfo : EIATTR_RESERVED_SMEM_USED
	.align		4
.L_46:
        /*00f0*/ 	.byte	0x01, 0x41
	.zero		2


	//----- nvinfo : EIATTR_SPARSE_MMA_MASK
	.align		4
        /*00f4*/ 	.byte	0x03, 0x50
        /*00f6*/ 	.short	0x0000


	//----- nvinfo : EIATTR_TCGEN05_1CTA_USED
	.align		4
        /*00f8*/ 	.byte	0x01, 0x51
	.zero		2


	//----- nvinfo : EIATTR_MAXREG_COUNT
	.align		4
        /*00fc*/ 	.byte	0x03, 0x1b
        /*00fe*/ 	.short	0x00ff


	//----- nvinfo : EIATTR_NUM_BARRIERS
	.align		4
        /*0100*/ 	.byte	0x02, 0x4c
        /*0102*/ 	.byte	0x01
	.zero		1


	//----- nvinfo : EIATTR_INT_WARP_WIDE_INSTR_OFFSETS
	.align		4
        /*0104*/ 	.byte	0x04, 0x31
        /*0106*/ 	.short	(.L_48 - .L_47)


	//   ....[0]....
.L_47:
        /*0108*/ 	.word	0x00001550


	//   ....[1]....
        /*010c*/ 	.word	0x00001580


	//   ....[2]....
        /*0110*/ 	.word	0x000026e0


	//   ....[3]....
        /*0114*/ 	.word	0x000065c0


	//   ....[4]....
        /*0118*/ 	.word	0x00006610


	//----- nvinfo : EIATTR_COOP_GROUP_MASK_REGIDS
	.align		4
.L_48:
        /*011c*/ 	.byte	0x04, 0x29
        /*011e*/ 	.short	(.L_50 - .L_49)


	//   ....[0]....
.L_49:
        /*0120*/ 	.word	0xffffffff


	//   ....[1]....
        /*0124*/ 	.word	0xffffffff


	//   ....[2]....
        /*0128*/ 	.word	0xffffffff


	//   ....[3]....
        /*012c*/ 	.word	0xffffffff


	//----- nvinfo : EIATTR_COOP_GROUP_INSTR_OFFSETS
	.align		4
.L_50:
        /*0130*/ 	.byte	0x04, 0x28
        /*0132*/ 	.short	(.L_52 - .L_51)


	//   ....[0]....
.L_51:
        /*0134*/ 	.word	0x00000060


	//   ....[1]....
        /*0138*/ 	.word	0x00000320


	//   ....[2]....
        /*013c*/ 	.word	0x00006450


	//   ....[3]....
        /*0140*/ 	.word	0x000066c0


	//----- nvinfo : EIATTR_VRC_CTA_INIT_COUNT
	.align		4
.L_52:
        /*0144*/ 	.byte	0x02, 0x4a
        /*0146*/ 	.byte	0x80
	.zero		1


	//----- nvinfo : EIATTR_MBARRIER_INSTR_OFFSETS
	.align		4
        /*0148*/ 	.byte	0x04, 0x39
        /*014a*/ 	.short	(.L_54 - .L_53)


	//   ....[0]....
.L_53:
        /*014c*/ 	.word	0x000016d0
        /*0150*/ 	.word	0x000000ff
        /*0154*/ 	.word	0x00000000
        /*0158*/ 	.short	0x0100
        /*015a*/ 	.byte	0x0d
	.zero		1


	//   ....[1]....
        /*015c*/ 	.word	0x00002710
        /*0160*/ 	.word	0x000000ff
        /*0164*/ 	.word	0x00004008
        /*0168*/ 	.short	0x0100
        /*016a*/ 	.byte	0x0f
	.zero		1


	//   ....[2]....
        /*016c*/ 	.word	0x00002de0
        /*0170*/ 	.word	0x000000ff
        /*0174*/ 	.word	0x00000000
        /*0178*/ 	.short	0x010a
        /*017a*/ 	.byte	0x0d
	.zero		1


	//   ....[3]....
        /*017c*/ 	.word	0x00003b30
        /*0180*/ 	.word	0x000000ff
        /*0184*/ 	.word	0x00000000
        /*0188*/ 	.short	0x010a
        /*018a*/ 	.byte	0x0d
	.zero		1


	//   ....[4]....
        /*018c*/ 	.word	0x00003c40
        /*0190*/ 	.word	0x000000ff
        /*0194*/ 	.word	0x00004000
        /*0198*/ 	.short	0x0108
        /*019a*/ 	.byte	0x0f
	.zero		1


	//   ....[5]....
        /*019c*/ 	.word	0x00003d20
        /*01a0*/ 	.word	0x000000ff
        /*01a4*/ 	.word	0x00004008
        /*01a8*/ 	.short	0x0108
        /*01aa*/ 	.byte	0x0f
	.zero		1


	//   ....[6]....
        /*01ac*/ 	.word	0x000066e0
        /*01b0*/ 	.word	0x000000ff
        /*01b4*/ 	.word	0x00000000
        /*01b8*/ 	.short	0x010a
        /*01ba*/ 	.byte	0x0d
	.zero		1


	//   ....[7]....
        /*01bc*/ 	.word	0x00006710
        /*01c0*/ 	.word	0x000000ff
        /*01c4*/ 	.word	0x00000000
        /*01c8*/ 	.short	0x010a
        /*01ca*/ 	.byte	0x0d
	.zero		1


	//----- nvinfo : EIATTR_NUM_MBARRIERS
	.align		4
.L_54:
        /*01cc*/ 	.byte	0x03, 0x38
        /*01ce*/ 	.short	0x0002


	//----- nvinfo : EIATTR_EXIT_INSTR_OFFSETS
	.align		4
        /*01d0*/ 	.byte	0x04, 0x1c
        /*01d2*/ 	.short	(.L_56 - .L_55)


	//   ....[0]....
.L_55:
        /*01d4*/ 	.word	0x000066d0


	//----- nvinfo : EIATTR_REQNTID
	.align		4
.L_56:
        /*01d8*/ 	.byte	0x04, 0x10
        /*01da*/ 	.short	(.L_58 - .L_57)
.L_57:
        /*01dc*/ 	.word	0x00000100
        /*01e0*/ 	.word	0x00000001
        /*01e4*/ 	.word	0x00000001


	//----- nvinfo : EIATTR_CRS_STACK_SIZE
	.align		4
.L_58:
        /*01e8*/ 	.byte	0x04, 0x1e
        /*01ea*/ 	.short	(.L_60 - .L_59)
.L_59:
        /*01ec*/ 	.word	0x00000000


	//----- nvinfo : EIATTR_CBANK_PARAM_SIZE
	.align		4
.L_60:
        /*01f0*/ 	.byte	0x03, 0x19
        /*01f2*/ 	.short	0x0050


	//----- nvinfo : EIATTR_PARAM_CBANK
	.align		4
        /*01f4*/ 	.byte	0x04, 0x0a
        /*01f6*/ 	.short	(.L_62 - .L_61)
	.align		4
.L_61:
        /*01f8*/ 	.word	index@(.nv.constant0.matmul_kernel)
        /*01fc*/ 	.short	0x0380
        /*01fe*/ 	.short	0x0050


	//----- nvinfo : EIATTR_SW_WAR
	.align		4
.L_62:
        /*0200*/ 	.byte	0x04, 0x36
        /*0202*/ 	.short	(.L_64 - .L_63)
.L_63:
        /*0204*/ 	.word	0x00000008
.L_64:


//--------------------- .nv.compat                --------------------------
	.section	.nv.compat,"",@"SHT_CUDA_COMPAT_INFO"
	.align	4
        /*0000*/ 	.byte	0x02, 0x02, 0x02, 0x00, 0x02, 0x05, 0x05, 0x00, 0x02, 0x03, 0x00, 0x00, 0x02, 0x06, 0x01, 0x00


//--------------------- .nv.callgraph             --------------------------
	.section	.nv.callgraph,"",@"SHT_CUDA_CALLGRAPH"
	.align	4
	.sectionentsize	8
	.align		4
        /*0000*/ 	.word	0x00000000
	.align		4
        /*0004*/ 	.word	0xffffffff
	.align		4
        /*0008*/ 	.word	0x00000000
	.align		4
        /*000c*/ 	.word	0xfffffffe
	.align		4
        /*0010*/ 	.word	0x00000000
	.align		4
        /*0014*/ 	.word	0xfffffffd
	.align		4
        /*0018*/ 	.word	0x00000000
	.align		4
        /*001c*/ 	.word	0xfffffffc


//--------------------- .text.matmul_kernel       --------------------------
	.section	.text.matmul_kernel,"ax",@progbits
	.align	128
        .global         matmul_kernel
        .type           matmul_kernel,@function
        .size           matmul_kernel,(.L_x_20 - matmul_kernel)
        .other          matmul_kernel,@"STO_CUDA_ENTRY STV_DEFAULT"
matmul_kernel:
.text.matmul_kernel:
[----:B------:R-:W0:Y:S01]  /*0000*/  LDC R1, c[0x0][0x37c] ;  /* 0x0000df00ff017b82 */ /* 0x000e220000000800 */
[----:B------:R-:W1:Y:S01]  /*0010*/  S2R R68, SR_TID.X ;  /* 0x0000000000447919 */ /* 0x000e620000002100 */
[----:B------:R-:W2:Y:S01]  /*0020*/  LDCU.64 UR16, c[0x0][0x358] ;  /* 0x00006b00ff1077ac */ /* 0x000ea20008000a00 */
[----:B-1----:R-:W-:-:S13]  /*0030*/  ISETP.GE.U32.AND P1, PT, R68, 0x20, PT ;  /* 0x000000204400780c */ /* 0x002fda0003f26070 */
[----:B--2---:R-:W-:Y:S05]  /*0040*/  @P1 BRA `(.L_x_0) ;  /* 0x0000000000b81947 */ /* 0x004fea0003800000 */
[----:B------:R-:W1:Y:S01]  /*0050*/  S2UR UR6, SR_CgaCtaId ;  /* 0x00000000000679c3 */ /* 0x000e620000008800 */
[----:B------:R-:W-:Y:S01]  /*0060*/  NOP ;  /* 0x0000000000007918 */ /* 0x000fe20000000000 */
[----:B------:R-:W-:Y:S02]  /*0070*/  UMOV UR4, 0x40 ;  /* 0x0000004000047882 */ /* 0x000fe40000000000 */
[----:B-1----:R-:W-:-:S09]  /*0080*/  ULEA UR4, UR6, UR4, 0x18 ;  /* 0x0000000406047291 */ /* 0x002fd2000f8ec0ff */
[----:B------:R-:W1:Y:S01]  /*0090*/  LDS.U8 R0, [UR4] ;  /* 0x00000004ff007984 */ /* 0x000e620008000000 */
[----:B------:R-:W-:Y:S02]  /*00a0*/  UMOV UR4, 0x400 ;  /* 0x0000040000047882 */ /* 0x000fe40000000000 */
[----:B------:R-:W-:Y:S01]  /*00b0*/  ULEA UR4, UR6, UR4, 0x18 ;  /* 0x0000000406047291 */ /* 0x000fe2000f8ec0ff */
[----:B-1----:R-:W-:-:S13]  /*00c0*/  ISETP.NE.AND P0, PT, R0, RZ, PT ;  /* 0x000000ff0000720c */ /* 0x002fda0003f05270 */
[----:B------:R-:W-:Y:S05]  /*00d0*/  @P0 BRA `(.L_x_1) ;  /* 0x00000000007c0947 */ /* 0x000fea0003800000 */
[----:B------:R-:W-:-:S13]  /*00e0*/  ELECT P0, URZ, PT ;  /* 0x0000000000ff782f */ /* 0x000fda0003800000 */
[----:B------:R-:W-:Y:S05]  /*00f0*/  @!P0 BRA `(.L_x_2) ;  /* 0x0000000000848947 */ /* 0x000fea0003800000 */
[----:B------:R-:W-:Y:S01]  /*0100*/  UMOV UR5, 0x4 ;  /* 0x0000000400057882 */ /* 0x000fe20000000000 */
[----:B------:R-:W-:Y:S02]  /*0110*/  IMAD.MOV.U32 R4, RZ, RZ, 0x1 ;  /* 0x00000001ff047424 */ /* 0x000fe400078e00ff */
[----:B------:R-:W-:Y:S02]  /*0120*/  IMAD.MOV.U32 R5, RZ, RZ, 0xf ;  /* 0x0000000fff057424 */ /* 0x000fe400078e00ff */
[----:B------:R-:W-:Y:S04]  /*0130*/  DEPBAR.LE SB1, 0x36 ;  /* 0x00009d800000791a */ /* 0x000fe80000000000 */
[----:B------:R-:W1:Y:S02]  /*0140*/  UTCATOMSWS.FIND_AND_SET.ALIGN UP0, UR5, UR5 ;  /* 0x00000005000575e3 */ /* 0x000e640008000800 */
[----:B-1----:R-:W-:-:S04]  /*0150*/  PLOP3.LUT P0, PT, PT, PT, UP0, 0x80, 0x8 ;  /* 0x000000000008781c */ /* 0x002fc80003f0f008 */
[----:B------:R-:W-:-:S04]  /*0160*/  SEL R0, RZ, 0xffffffff, !P0 ;  /* 0xffffffffff007807 */ /* 0x000fc80004000000 */
[----:B------:R-:W-:Y:S01]  /*0170*/  ISETP.NE.AND P0, PT, R0, RZ, PT ;  /* 0x000000ff0000720c */ /* 0x000fe20003f05270 */
[----:B------:R-:W-:-:S12]  /*0180*/  IMAD.U32 R0, RZ, RZ, UR5 ;  /* 0x00000005ff007e24 */ /* 0x000fd8000f8e00ff */
[----:B------:R-:W-:Y:S05]  /*0190*/  @P0 BRA `(.L_x_3) ;  /* 0x0000000000240947 */ /* 0x000fea0003800000 */
.L_x_4:
[----:B------:R-:W-:Y:S05]  /*01a0*/  NANOSLEEP 0x64 ;  /* 0x000000640000795d */ /* 0x000fea0003800000 */
[----:B------:R-:W-:-:S05]  /*01b0*/  UMOV UR5, 0x4 ;  /* 0x0000000400057882 */ /* 0x000fca0000000000 */
[----:B------:R-:W-:Y:S04]  /*01c0*/  DEPBAR.LE SB1, 0x36 ;  /* 0x00009d800000791a */ /* 0x000fe80000000000 */
[----:B------:R-:W1:Y:S02]  /*01d0*/  UTCATOMSWS.FIND_AND_SET.ALIGN UP0, UR5, UR5 ;  /* 0x00000005000575e3 */ /* 0x000e640008000800 */
[----:B-1----:R-:W-:-:S04]  /*01e0*/  PLOP3.LUT P0, PT, PT, PT, UP0, 0x80, 0x8 ;  /* 0x000000000008781c */ /* 0x002fc80003f0f008 */
[----:B------:R-:W-:-:S04]  /*01f0*/  SEL R0, RZ, 0xffffffff, !P0 ;  /* 0xffffffffff007807 */ /* 0x000fc80004000000 */
[----:B------:R-:W-:Y:S01]  /*0200*/  ISETP.NE.AND P0, PT, R0, RZ, PT ;  /* 0x000000ff0000720c */ /* 0x000fe20003f05270 */
[----:B------:R-:W-:-:S12]  /*0210*/  IMAD.U32 R0, RZ, RZ, UR5 ;  /* 0x00000005ff007e24 */ /* 0x000fd8000f8e00ff */
[----:B------:R-:W-:Y:S05]  /*0220*/  @!P0 BRA `(.L_x_4) ;  /* 0xfffffffc00dc8947 */ /* 0x000fea000383ffff */
.L_x_3:
[C---:B------:R-:W-:Y:S01]  /*0230*/  VIADD R3, R0.reuse, 0x10 ;  /* 0x0000001000037836 */ /* 0x040fe20000000000 */
[----:B------:R-:W-:Y:S01]  /*0240*/  UMOV UR5, 0x50 ;  /* 0x0000005000057882 */ /* 0x000fe20000000000 */
[----:B------:R-:W-:Y:S01]  /*0250*/  SHF.L.U32 R2, R5, R0, RZ ;  /* 0x0000000005027219 */ /* 0x000fe200000006ff */
[----:B------:R-:W-:Y:S01]  /*0260*/  ULEA UR5, UR6, UR5, 0x18 ;  /* 0x0000000506057291 */ /* 0x000fe2000f8ec0ff */
[----:B------:R-:W-:Y:S01]  /*0270*/  IMAD.SHL.U32 R0, R0, 0x20, RZ ;  /* 0x0000002000007824 */ /* 0x000fe200078e00ff */
[----:B------:R-:W-:-:S04]  /*0280*/  SHF.L.U32 R3, R4, R3, RZ ;  /* 0x0000000304037219 */ /* 0x000fc800000006ff */
[----:B------:R-:W-:-:S05]  /*0290*/  LOP3.LUT R2, R3, R2, RZ, 0xfc, !PT ;  /* 0x0000000203027212 */ /* 0x000fca00078efcff */
[----:B------:R1:W-:Y:S04]  /*02a0*/  ATOMS.OR RZ, [UR5], R2 ;  /* 0x00000002ffff798c */ /* 0x0003e8000b000005 */
[----:B------:R1:W-:Y:S01]  /*02b0*/  STS [UR4], R0 ;  /* 0x00000000ff007988 */ /* 0x0003e20008000804 */
[----:B------:R-:W-:Y:S05]  /*02c0*/  BRA `(.L_x_2) ;  /* 0x0000000000107947 */ /* 0x000fea0003800000 */
.L_x_1:
[----:B------:R-:W-:Y:S01]  /*02d0*/  IMAD.MOV.U32 R0, RZ, RZ, -0x1 ;  /* 0xffffffffff007424 */ /* 0x000fe200078e00ff */
[----:B------:R-:W-:-:S04]  /*02e0*/  MOV R2, 0x310 ;  /* 0x0000031000027802 */ /* 0x000fc80000000f00 */
[----:B------:R1:W-:Y:S03]  /*02f0*/  STS [UR4], R0 ;  /* 0x00000000ff007988 */ /* 0x0003e60008000804 */
[----:B01----:R-:W-:Y:S05]  /*0300*/  CALL.REL.NOINC `($__internal_1_$__cuda_sm10x_tcgen05_guardrail_trap_phase_invalid_during_alloc) ;  /* 0x0000006400187944 */ /* 0x003fea0003c00000 */
.L_x_2:
[----:B------:R-:W-:Y:S05]  /*0310*/  WARPSYNC.ALL ;  /* 0x0000000000007948 */ /* 0x000fea0003800000 */
[----:B------:R-:W-:Y:S01]  /*0320*/  NOP ;  /* 0x0000000000007918 */ /* 0x000fe20000000000 */
.L_x_0:
[----:B------:R-:W2:Y:S01]  /*0330*/  LDC.64 R40, c[0x0][0x398] ;  /* 0x0000e600ff287b82 */ /* 0x000ea20000000a00 */
[----:B------:R-:W3:Y:S01]  /*0340*/  S2R R6, SR_CTAID.X ;  /* 0x0000000000067919 */ /* 0x000ee20000002500 */
[----:B------:R-:W-:Y:S01]  /*0350*/  UMOV UR4, 0x400 ;  /* 0x0000040000047882 */ /* 0x000fe20000000000 */
[----:B------:R-:W-:Y:S01]  /*0360*/  SHF.R.U32.HI R70, RZ, 0x7, R68 ;  /* 0x00000007ff467819 */ /* 0x000fe20000011644 */
[----:B------:R-:W4:Y:S01]  /*0370*/  LDCU UR8, c[0x0][0x3a4] ;  /* 0x00007480ff0877ac */ /* 0x000f220008000800 */
[----:B------:R-:W-:Y:S02]  /*0380*/  PRMT R90, RZ, 0x7610, R90 ;  /* 0x00007610ff5a7816 */ /* 0x000fe4000000005a */
[----:B------:R-:W-:Y:S01]  /*0390*/  SGXT.U32 R70, R70, 0x1 ;  /* 0x000000014646781a */ /* 0x000fe20000000000 */
[----:B------:R-:W5:Y:S01]  /*03a0*/  S2UR UR6, SR_CgaCtaId ;  /* 0x00000000000679c3 */ /* 0x000f620000008800 */
[----:B------:R-:W1:Y:S07]  /*03b0*/  LDCU.128 UR20, c[0x0][0x380] ;  /* 0x00007000ff1477ac */ /* 0x000e6e0008000c00 */
[----:B------:R-:W0:Y:S01]  /*03c0*/  LDC.64 R62, c[0x0][0x3a8] ;  /* 0x0000ea00ff3e7b82 */ /* 0x000e220000000a00 */
[----:B-12---:R-:W-:-:S07]  /*03d0*/  VIADD R0, R41, 0x7f ;  /* 0x0000007f29007836 */ /* 0x006fce0000000000 */
[----:B------:R-:W1:Y:S01]  /*03e0*/  LDC R94, c[0x0][0x3a0] ;  /* 0x0000e800ff5e7b82 */ /* 0x000e620000000800 */
[----:B------:R-:W-:Y:S01]  /*03f0*/  SHF.R.S32.HI R3, RZ, 0x1f, R0 ;  /* 0x0000001fff037819 */ /* 0x000fe20000011400 */
[----:B-----5:R-:W-:-:S03]  /*0400*/  ULEA UR15, UR6, UR4, 0x18 ;  /* 0x00000004060f7291 */ /* 0x020fc6000f8ec0ff */
[----:B------:R-:W-:Y:S02]  /*0410*/  LEA.HI R3, R3, R0, RZ, 0x7 ;  /* 0x0000000003037211 */ /* 0x000fe400078f38ff */
[----:B---3--:R-:W-:Y:S01]  /*0420*/  IABS R8, R6 ;  /* 0x0000000600087213 */ /* 0x008fe20000000000 */
[----:B------:R-:W-:Y:S01]  /*0430*/  UIADD3 UR10, UPT, UPT, UR15, 0x4000, URZ ;  /* 0x000040000f0a7890 */ /* 0x000fe2000fffe0ff */
[----:B------:R-:W-:-:S05]  /*0440*/  SHF.R.S32.HI R3, RZ, 0x7, R3 ;  /* 0x00000007ff037819 */ /* 0x000fca0000011403 */
[----:B------:R-:W-:-:S05]  /*0450*/  IMAD.SHL.U32 R5, R3, 0x8, RZ ;  /* 0x0000000803057824 */ /* 0x000fca00078e00ff */
[-C--:B------:R-:W-:Y:S02]  /*0460*/  IABS R7, R5.reuse ;  /* 0x0000000500077213 */ /* 0x080fe40000000000 */
[----:B------:R-:W-:Y:S02]  /*0470*/  IABS R10, R5 ;  /* 0x00000005000a7213 */ /* 0x000fe40000000000 */
[----:B------:R-:W2:Y:S08]  /*0480*/  I2F.RP R0, R7 ;  /* 0x0000000700007306 */ /* 0x000eb00000209400 */
[----:B--2---:R-:W2:Y:S02]  /*0490*/  MUFU.RCP R0, R0 ;  /* 0x0000000000007308 */ /* 0x004ea40000001000 */
[----:B--2---:R-:W-:-:S02]  /*04a0*/  VIADD R2, R0, 0xffffffe ;  /* 0x0ffffffe00027836 */ /* 0x004fc40000000000 */
[----:B------:R-:W-:Y:S01]  /*04b0*/  IMAD.MOV R0, RZ, RZ, -R10 ;  /* 0x000000ffff007224 */ /* 0x000fe200078e0a0a */
[----:B------:R-:W-:-:S03]  /*04c0*/  IABS R10, R41 ;  /* 0x00000029000a7213 */ /* 0x000fc60000000000 */
[----:B------:R2:W3:Y:S02]  /*04d0*/  F2I.FTZ.U32.TRUNC.NTZ R3, R2 ;  /* 0x0000000200037305 */ /* 0x0004e4000021f000 */
[----:B--2---:R-:W-:Y:S02]  /*04e0*/  IMAD.MOV.U32 R2, RZ, RZ, RZ ;  /* 0x000000ffff027224 */ /* 0x004fe400078e00ff */
[----:B---3--:R-:W-:-:S04]  /*04f0*/  IMAD.MOV R4, RZ, RZ, -R3 ;  /* 0x000000ffff047224 */ /* 0x008fc800078e0a03 */
[----:B------:R-:W-:Y:S02]  /*0500*/  IMAD R9, R4, R7, RZ ;  /* 0x0000000704097224 */ /* 0x000fe400078e02ff */
[----:B------:R-:W-:Y:S02]  /*0510*/  IMAD.MOV.U32 R4, RZ, RZ, R8 ;  /* 0x000000ffff047224 */ /* 0x000fe400078e0008 */
[----:B------:R-:W-:-:S06]  /*0520*/  IMAD.HI.U32 R3, R3, R9, R2 ;  /* 0x0000000903037227 */ /* 0x000fcc00078e0002 */
[----:B------:R-:W-:-:S04]  /*0530*/  IMAD.HI.U32 R3, R3, R4, RZ ;  /* 0x0000000403037227 */ /* 0x000fc800078e00ff */
[----:B------:R-:W-:Y:S01]  /*0540*/  IMAD R0, R3, R0, R4 ;  /* 0x0000000003007224 */ /* 0x000fe200078e0204 */
[----:B------:R-:W-:Y:S01]  /*0550*/  IABS R4, R40 ;  /* 0x0000002800047213 */ /* 0x000fe20000000000 */
[----:B------:R-:W-:Y:S03]  /*0560*/  BAR.SYNC.DEFER_BLOCKING 0x0 ;  /* 0x0000000000007b1d */ /* 0x000fe60000010000 */
[----:B------:R-:W-:-:S13]  /*0570*/  ISETP.GT.U32.AND P2, PT, R7, R0, PT ;  /* 0x000000000700720c */ /* 0x000fda0003f44070 */
[----:B------:R-:W-:Y:S02]  /*0580*/  @!P2 IMAD.IADD R0, R0, 0x1, -R7 ;  /* 0x000000010000a824 */ /* 0x000fe400078e0a07 */
[----:B------:R-:W-:Y:S01]  /*0590*/  @!P2 VIADD R3, R3, 0x1 ;  /* 0x000000010303a836 */ /* 0x000fe20000000000 */
[----:B------:R-:W-:Y:S02]  /*05a0*/  ISETP.NE.AND P2, PT, R5, RZ, PT ;  /* 0x000000ff0500720c */ /* 0x000fe40003f45270 */
[----:B------:R-:W-:Y:S02]  /*05b0*/  ISETP.GE.U32.AND P0, PT, R0, R7, PT ;  /* 0x000000070000720c */ /* 0x000fe40003f06070 */
[----:B------:R-:W-:-:S04]  /*05c0*/  LOP3.LUT R0, R6, R5, RZ, 0x3c, !PT ;  /* 0x0000000506007212 */ /* 0x000fc800078e3cff */
[----:B------:R-:W-:Y:S01]  /*05d0*/  ISETP.GE.AND P3, PT, R0, RZ, PT ;  /* 0x000000ff0000720c */ /* 0x000fe20003f66270 */
[----:B------:R-:W-:-:S06]  /*05e0*/  VIADD R0, R40, 0x7f ;  /* 0x0000007f28007836 */ /* 0x000fcc0000000000 */
[----:B------:R-:W-:-:S04]  /*05f0*/  @P0 VIADD R3, R3, 0x1 ;  /* 0x0000000103030836 */ /* 0x000fc80000000000 */
[----:B------:R-:W-:Y:S01]  /*0600*/  IMAD.MOV.U32 R2, RZ, RZ, R3 ;  /* 0x000000ffff027224 */ /* 0x000fe200078e0003 */
[----:B------:R-:W-:-:S03]  /*0610*/  SHF.R.S32.HI R3, RZ, 0x1f, R0 ;  /* 0x0000001fff037819 */ /* 0x000fc60000011400 */
[----:B------:R-:W-:Y:S01]  /*0620*/  @!P3 IMAD.MOV R2, RZ, RZ, -R2 ;  /* 0x000000ffff02b224 */ /* 0x000fe200078e0a02 */
[----:B------:R-:W-:Y:S02]  /*0630*/  @!P2 LOP3.LUT R2, RZ, R5, RZ, 0x33, !PT ;  /* 0x00000005ff02a212 */ /* 0x000fe400078e33ff */
[----:B------:R-:W-:-:S03]  /*0640*/  LEA.HI R3, R3, R0, RZ, 0x7 ;  /* 0x0000000003037211 */ /* 0x000fc600078f38ff */
[----:B------:R-:W-:Y:S02]  /*0650*/  IMAD.SHL.U32 R12, R2, 0x8, RZ ;  /* 0x00000008020c7824 */ /* 0x000fe400078e00ff */
[----:B------:R-:W-:-:S03]  /*0660*/  IMAD.MOV R2, RZ, RZ, -R2 ;  /* 0x000000ffff027224 */ /* 0x000fc600078e0a02 */
[----:B------:R-:W-:Y:S01]  /*0670*/  LEA.HI.SX32 R3, R3, -R12, 0x19 ;  /* 0x8000000c03037211 */ /* 0x000fe200078fcaff */
[----:B------:R-:W-:Y:S02]  /*0680*/  IMAD R14, R5, R2, R6 ;  /* 0x00000002050e7224 */ /* 0x000fe400078e0206 */
[----:B------:R-:W-:Y:S01]  /*0690*/  IMAD.MOV.U32 R2, RZ, RZ, RZ ;  /* 0x000000ffff027224 */ /* 0x000fe200078e00ff */
[----:B------:R-:W-:Y:S01]  /*06a0*/  VIMNMX R15, PT, PT, R3, 0x8, PT ;  /* 0x00000008030f7848 */ /* 0x000fe20003fe0100 */
[----:B------:R-:W2:Y:S01]  /*06b0*/  I2F.RP R6, R4 ;  /* 0x0000000400067306 */ /* 0x000ea20000209400 */
[----:B------:R-:W-:Y:S02]  /*06c0*/  IABS R9, R14 ;  /* 0x0000000e00097213 */ /* 0x000fe40000000000 */
[----:B------:R-:W-:-:S05]  /*06d0*/  IABS R7, R15 ;  /* 0x0000000f00077213 */ /* 0x000fca0000000000 */
[----:B------:R-:W3:Y:S08]  /*06e0*/  I2F.RP R0, R7 ;  /* 0x0000000700007306 */ /* 0x000ef00000209400 */
[----:B--2---:R-:W-:Y:S08]  /*06f0*/  MUFU.RCP R6, R6 ;  /* 0x0000000600067308 */ /* 0x004ff00000001000 */
[----:B---3--:R-:W2:Y:S02]  /*0700*/  MUFU.RCP R0, R0 ;  /* 0x0000000000007308 */ /* 0x008ea40000001000 */
[----:B--2---:R-:W-:Y:S01]  /*0710*/  VIADD R3, R0, 0xffffffe ;  /* 0x0ffffffe00037836 */ /* 0x004fe20000000000 */
[----:B------:R-:W-:-:S05]  /*0720*/  IABS R0, R15 ;  /* 0x0000000f00007213 */ /* 0x000fca0000000000 */
[----:B------:R-:W2:Y:S01]  /*0730*/  F2I.FTZ.U32.TRUNC.NTZ R3, R3 ;  /* 0x0000000300037305 */ /* 0x000ea2000021f000 */
[----:B------:R-:W-:Y:S02]  /*0740*/  IMAD.MOV R0, RZ, RZ, -R0 ;  /* 0x000000ffff007224 */ /* 0x000fe400078e0a00 */
[----:B--2---:R-:W-:-:S04]  /*0750*/  IMAD.MOV R8, RZ, RZ, -R3 ;  /* 0x000000ffff087224 */ /* 0x004fc800078e0a03 */
[----:B------:R-:W-:Y:S02]  /*0760*/  IMAD R5, R8, R7, RZ ;  /* 0x0000000708057224 */ /* 0x000fe400078e02ff */
[----:B------:R-:W-:Y:S01]  /*0770*/  VIADD R8, R6, 0xffffffe ;  /* 0x0ffffffe06087836 */ /* 0x000fe20000000000 */
[----:B------:R-:W-:Y:S01]  /*0780*/  SHF.R.U32.HI R6, RZ, 0x5, R68 ;  /* 0x00000005ff067819 */ /* 0x000fe20000011644 */
[----:B------:R-:W-:-:S03]  /*0790*/  IMAD.HI.U32 R2, R3, R5, R2 ;  /* 0x0000000503027227 */ /* 0x000fc600078e0002 */
[----:B------:R-:W-:Y:S01]  /*07a0*/  SGXT.U32 R6, R6, 0x3 ;  /* 0x000000030606781a */ /* 0x000fe20000000000 */
[----:B------:R-:W-:Y:S02]  /*07b0*/  IMAD.MOV.U32 R5, RZ, RZ, R10 ;  /* 0x000000ffff057224 */ /* 0x000fe400078e000a */
[----:B------:R-:W-:Y:S02]  /*07c0*/  IMAD.HI.U32 R2, R2, R9, RZ ;  /* 0x0000000902027227 */ /* 0x000fe400078e00ff */
[----:B------:R-:W2:Y:S02]  /*07d0*/  I2F.RP R3, R5 ;  /* 0x0000000500037306 */ /* 0x000ea40000209400 */
[----:B------:R-:W-:-:S05]  /*07e0*/  IMAD R0, R2, R0, R9 ;  /* 0x0000000002007224 */ /* 0x000fca00078e0209 */
[----:B------:R-:W-:Y:S01]  /*07f0*/  ISETP.GT.U32.AND P2, PT, R7, R0, PT ;  /* 0x000000000700720c */ /* 0x000fe20003f44070 */
[----:B------:R3:W5:Y:S08]  /*0800*/  F2I.FTZ.U32.TRUNC.NTZ R9, R8 ;  /* 0x0000000800097305 */ /* 0x000770000021f000 */
[----:B--2---:R-:W2:Y:S01]  /*0810*/  MUFU.RCP R3, R3 ;  /* 0x0000000300037308 */ /* 0x004ea20000001000 */
[----:B---3--:R-:W-:-:S03]  /*0820*/  IMAD.MOV.U32 R8, RZ, RZ, RZ ;  /* 0x000000ffff087224 */ /* 0x008fc600078e00ff */
[----:B------:R-:W-:Y:S02]  /*0830*/  @!P2 IMAD.IADD R0, R0, 0x1, -R7 ;  /* 0x000000010000a824 */ /* 0x000fe400078e0a07 */
[----:B------:R-:W-:Y:S01]  /*0840*/  @!P2 VIADD R2, R2, 0x1 ;  /* 0x000000010202a836 */ /* 0x000fe20000000000 */
[----:B------:R-:W-:Y:S02]  /*0850*/  ISETP.NE.AND P2, PT, R15, RZ, PT ;  /* 0x000000ff0f00720c */ /* 0x000fe40003f45270 */
[----:B------:R-:W-:Y:S01]  /*0860*/  ISETP.GE.U32.AND P0, PT, R0, R7, PT ;  /* 0x000000070000720c */ /* 0x000fe20003f06070 */
[----:B-----5:R-:W-:Y:S01]  /*0870*/  IMAD.MOV R7, RZ, RZ, -R9 ;  /* 0x000000ffff077224 */ /* 0x020fe200078e0a09 */
[----:B------:R-:W-:-:S03]  /*0880*/  LOP3.LUT R0, R14, R15, RZ, 0x3c, !PT ;  /* 0x0000000f0e007212 */ /* 0x000fc600078e3cff */
[----:B------:R-:W-:Y:S01]  /*0890*/  IMAD R7, R7, R4, RZ ;  /* 0x0000000407077224 */ /* 0x000fe200078e02ff */
[----:B------:R-:W-:Y:S01]  /*08a0*/  ISETP.GE.AND P3, PT, R0, RZ, PT ;  /* 0x000000ff0000720c */ /* 0x000fe20003f66270 */
[----:B--2---:R-:W-:Y:S01]  /*08b0*/  VIADD R10, R3, 0xffffffe ;  /* 0x0ffffffe030a7836 */ /* 0x004fe20000000000 */
[----:B------:R-:W-:Y:S01]  /*08c0*/  SHF.R.U32.HI R0, RZ, 0x5, R68 ;  /* 0x00000005ff007819 */ /* 0x000fe20000011644 */
[----:B------:R-:W-:Y:S02]  /*08d0*/  IMAD.HI.U32 R8, R9, R7, R8 ;  /* 0x0000000709087227 */ /* 0x000fe400078e0008 */
[----:B------:R2:W3:Y:S01]  /*08e0*/  F2I.FTZ.U32.TRUNC.NTZ R11, R10 ;  /* 0x0000000a000b7305 */ /* 0x0004e2000021f000 */
[----:B------:R-:W-:Y:S01]  /*08f0*/  R2UR UR7, R0 ;  /* 0x00000000000772ca */ /* 0x000fe200000e0000 */
[----:B------:R-:W-:-:S06]  /*0900*/  @P0 VIADD R2, R2, 0x1 ;  /* 0x0000000102020836 */ /* 0x000fcc0000000000 */
[----:B------:R-:W-:Y:S01]  /*0910*/  @!P3 IMAD.MOV R2, RZ, RZ, -R2 ;  /* 0x000000ffff02b224 */ /* 0x000fe200078e0a02 */
[----:B------:R-:W-:Y:S01]  /*0920*/  @!P2 LOP3.LUT R2, RZ, R15, RZ, 0x33, !PT ;  /* 0x0000000fff02a212 */ /* 0x000fe200078e33ff */
[----:B--2---:R-:W-:-:S04]  /*0930*/  IMAD.MOV.U32 R10, RZ, RZ, RZ ;  /* 0x000000ffff0a7224 */ /* 0x004fc800078e00ff */
[----:B------:R-:W-:Y:S01]  /*0940*/  IMAD.SHL.U32 R3, R2, 0x80, RZ ;  /* 0x0000008002037824 */ /* 0x000fe200078e00ff */
[----:B------:R-:W-:Y:S01]  /*0950*/  USHF.L.U32 UR5, UR7, 0x4, URZ ;  /* 0x0000000407057899 */ /* 0x000fe200080006ff */
[--C-:B---3--:R-:W-:Y:S01]  /*0960*/  IMAD.MOV R0, RZ, RZ, -R11.reuse ;  /* 0x000000ffff007224 */ /* 0x108fe200078e0a0b */
[----:B------:R-:W-:Y:S02]  /*0970*/  USHF.L.U32 UR4, UR7, 0x15, URZ ;  /* 0x0000001507047899 */ /* 0x000fe400080006ff */
[C---:B------:R-:W-:Y:S01]  /*0980*/  VIADD R80, R3.reuse, UR7 ;  /* 0x0000000703507c36 */ /* 0x040fe20008000000 */
[----:B------:R-:W-:Y:S01]  /*0990*/  LOP3.LUT R6, R3, R6, RZ, 0xfc, !PT ;  /* 0x0000000603067212 */ /* 0x000fe200078efcff */
[----:B------:R-:W-:Y:S01]  /*09a0*/  IMAD R13, R0, R5, RZ ;  /* 0x00000005000d7224 */ /* 0x000fe200078e02ff */
[----:B------:R-:W-:Y:S01]  /*09b0*/  ULOP3.LUT UR5, UR5, 0x40, URZ, 0xc0, !UPT ;  /* 0x0000004005057892 */ /* 0x000fe2000f8ec0ff */
[----:B------:R-:W-:Y:S01]  /*09c0*/  IMAD.MOV R0, RZ, RZ, -R2 ;  /* 0x000000ffff007224 */ /* 0x000fe200078e0a02 */
[----:B------:R-:W-:Y:S01]  /*09d0*/  IABS R46, R6 ;  /* 0x00000006002e7213 */ /* 0x000fe20000000000 */
[----:B------:R-:W-:Y:S01]  /*09e0*/  IMAD.HI.U32 R10, R11, R13, R10 ;  /* 0x0000000d0b0a7227 */ /* 0x000fe200078e000a */
[C---:B------:R-:W-:Y:S01]  /*09f0*/  LOP3.LUT R13, R6.reuse, 0x8, RZ, 0xfc, !PT ;  /* 0x00000008060d7812 */ /* 0x040fe200078efcff */
[----:B------:R-:W-:Y:S01]  /*0a00*/  ULOP3.LUT UR4, UR4, 0x600000, URZ, 0xc0, !UPT ;  /* 0x0060000004047892 */ /* 0x000fe2000f8ec0ff */
[C---:B------:R-:W-:Y:S01]  /*0a10*/  LOP3.LUT R20, R6.reuse, 0x20, RZ, 0xfc, !PT ;  /* 0x0000002006147812 */ /* 0x040fe200078efcff */
[----:B------:R-:W-:Y:S01]  /*0a20*/  IMAD R0, R15, R0, R14 ;  /* 0x000000000f007224 */ /* 0x000fe200078e020e */
[----:B------:R-:W-:Y:S01]  /*0a30*/  LOP3.LUT R14, R6, 0x10, RZ, 0xfc, !PT ;  /* 0x00000010060e7812 */ /* 0x000fe200078efcff */
[----:B------:R-:W-:Y:S01]  /*0a40*/  IMAD.HI.U32 R2, R10, R46, RZ ;  /* 0x0000002e0a027227 */ /* 0x000fe200078e00ff */
[----:B------:R-:W-:-:S02]  /*0a50*/  IABS R64, R13 ;  /* 0x0000000d00407213 */ /* 0x000fc40000000000 */
[----:B------:R-:W-:Y:S01]  /*0a60*/  IABS R48, R14 ;  /* 0x0000000e00307213 */ /* 0x000fe20000000000 */
[----:B------:R-:W-:Y:S01]  /*0a70*/  IMAD.MOV R2, RZ, RZ, -R2 ;  /* 0x000000ffff027224 */ /* 0x000fe200078e0a02 */
[----:B------:R-:W-:Y:S01]  /*0a80*/  IABS R50, R20 ;  /* 0x0000001400327213 */ /* 0x000fe20000000000 */
[----:B------:R-:W-:Y:S01]  /*0a90*/  IMAD.IADD R7, R12, 0x1, R0 ;  /* 0x000000010c077824 */ /* 0x000fe200078e0200 */
[C---:B------:R-:W-:Y:S01]  /*0aa0*/  LOP3.LUT R30, R6.reuse, 0x30, RZ, 0xfc, !PT ;  /* 0x00000030061e7812 */ /* 0x040fe200078efcff */
[----:B------:R-:W-:Y:S01]  /*0ab0*/  IMAD R46, R5, R2, R46 ;  /* 0x00000002052e7224 */ /* 0x000fe200078e022e */
[----:B------:R-:W-:Y:S01]  /*0ac0*/  LOP3.LUT R32, R6, 0x40, RZ, 0xfc, !PT ;  /* 0x0000004006207812 */ /* 0x000fe200078efcff */
[C---:B------:R-:W-:Y:S01]  /*0ad0*/  IMAD.HI.U32 R0, R10.reuse, R64, RZ ;  /* 0x000000400a007227 */ /* 0x040fe200078e00ff */
[----:B------:R-:W-:Y:S02]  /*0ae0*/  IABS R54, R30 ;  /* 0x0000001e00367213 */ /* 0x000fe40000000000 */
[----:B------:R-:W-:Y:S01]  /*0af0*/  IABS R58, R32 ;  /* 0x00000020003a7213 */ /* 0x000fe20000000000 */
[----:B------:R-:W-:Y:S01]  /*0b00*/  IMAD.HI.U32 R2, R10, R48, RZ ;  /* 0x000000300a027227 */ /* 0x000fe200078e00ff */
[----:B------:R-:W-:-:S02]  /*0b10*/  LOP3.LUT R26, R6, 0x28, RZ, 0xfc, !PT ;  /* 0x00000028061a7812 */ /* 0x000fc400078efcff */
[----:B------:R-:W-:Y:S01]  /*0b20*/  LOP3.LUT R38, R6, 0x48, RZ, 0xfc, !PT ;  /* 0x0000004806267812 */ /* 0x000fe200078efcff */
[----:B------:R-:W-:Y:S01]  /*0b30*/  IMAD.MOV R11, RZ, RZ, -R0 ;  /* 0x000000ffff0b7224 */ /* 0x000fe200078e0a00 */
[----:B------:R-:W-:Y:S01]  /*0b40*/  IABS R52, R26 ;  /* 0x0000001a00347213 */ /* 0x000fe20000000000 */
[----:B------:R-:W-:Y:S01]  /*0b50*/  IMAD.MOV R2, RZ, RZ, -R2 ;  /* 0x000000ffff027224 */ /* 0x000fe200078e0a02 */
[----:B------:R-:W-:Y:S01]  /*0b60*/  IABS R60, R38 ;  /* 0x00000026003c7213 */ /* 0x000fe20000000000 */
[----:B------:R-:W-:Y:S01]  /*0b70*/  IMAD.HI.U32 R0, R10, R50, RZ ;  /* 0x000000320a007227 */ /* 0x000fe200078e00ff */
[C---:B------:R-:W-:Y:S02]  /*0b80*/  LOP3.LUT R42, R6.reuse, 0x50, RZ, 0xfc, !PT ;  /* 0x00000050062a7812 */ /* 0x040fe400078efcff */
[----:B------:R-:W-:Y:S01]  /*0b90*/  LOP3.LUT R51, R6, 0x60, RZ, 0xfc, !PT ;  /* 0x0000006006337812 */ /* 0x000fe200078efcff */
[C---:B------:R-:W-:Y:S01]  /*0ba0*/  IMAD R48, R5.reuse, R2, R48 ;  /* 0x0000000205307224 */ /* 0x040fe200078e0230 */
[----:B------:R-:W-:Y:S01]  /*0bb0*/  LOP3.LUT R2, R68, 0x7f, RZ, 0xc0, !PT ;  /* 0x0000007f44027812 */ /* 0x000fe200078ec0ff */
[----:B------:R-:W-:Y:S01]  /*0bc0*/  IMAD.MOV R0, RZ, RZ, -R0 ;  /* 0x000000ffff007224 */ /* 0x000fe200078e0a00 */
[----:B------:R-:W-:Y:S01]  /*0bd0*/  IABS R45, R42 ;  /* 0x0000002a002d7213 */ /* 0x000fe20000000000 */
[C---:B------:R-:W-:Y:S01]  /*0be0*/  IMAD R64, R5.reuse, R11, R64 ;  /* 0x0000000b05407224 */ /* 0x040fe200078e0240 */
[C---:B------:R-:W-:Y:S01]  /*0bf0*/  ISETP.GT.U32.AND P3, PT, R5.reuse, R48, PT ;  /* 0x000000300500720c */ /* 0x040fe20003f64070 */
[----:B------:R-:W-:Y:S01]  /*0c00*/  IMAD R50, R5, R0, R50 ;  /* 0x0000000005327224 */ /* 0x000fe200078e0232 */
[----:B------:R-:W-:Y:S01]  /*0c10*/  IABS R74, R51 ;  /* 0x00000033004a7213 */ /* 0x000fe20000000000 */
[----:B------:R-:W-:Y:S01]  /*0c20*/  IMAD R0, R7, 0x80, R2 ;  /* 0x0000008007007824 */ /* 0x000fe200078e0202 */
[C---:B------:R-:W-:Y:S01]  /*0c30*/  ISETP.GT.U32.AND P2, PT, R5.reuse, R64, PT ;  /* 0x000000400500720c */ /* 0x040fe20003f44070 */
[----:B------:R-:W-:Y:S01]  /*0c40*/  IMAD.HI.U32 R7, R10, R54, RZ ;  /* 0x000000360a077227 */ /* 0x000fe200078e00ff */
[----:B------:R-:W-:-:S02]  /*0c50*/  ISETP.GT.U32.AND P6, PT, R5, R50, PT ;  /* 0x000000320500720c */ /* 0x000fc40003fc4070 */
[----:B------:R-:W-:Y:S01]  /*0c60*/  IABS R11, R0 ;  /* 0x00000000000b7213 */ /* 0x000fe20000000000 */
[----:B------:R-:W-:Y:S01]  /*0c70*/  IMAD.MOV R12, RZ, RZ, -R7 ;  /* 0x000000ffff0c7224 */ /* 0x000fe200078e0a07 */
[----:B------:R-:W-:Y:S01]  /*0c80*/  LOP3.LUT R49, R6, 0x68, RZ, 0xfc, !PT ;  /* 0x0000006806317812 */ /* 0x000fe200078efcff */
[----:B------:R-:W-:Y:S01]  /*0c90*/  IMAD.HI.U32 R7, R10, R58, RZ ;  /* 0x0000003a0a077227 */ /* 0x000fe200078e00ff */
[----:B------:R-:W-:Y:S02]  /*0ca0*/  LOP3.LUT R78, R6, 0x70, RZ, 0xfc, !PT ;  /* 0x00000070064e7812 */ /* 0x000fe400078efcff */
[----:B------:R-:W-:Y:S01]  /*0cb0*/  IABS R84, R49 ;  /* 0x0000003100547213 */ /* 0x000fe20000000000 */
[----:B------:R-:W-:Y:S01]  /*0cc0*/  IMAD.HI.U32 R8, R8, R11, RZ ;  /* 0x0000000b08087227 */ /* 0x000fe200078e00ff */
[----:B------:R-:W-:-:S03]  /*0cd0*/  IABS R71, R78 ;  /* 0x0000004e00477213 */ /* 0x000fc60000000000 */
[----:B------:R-:W-:Y:S02]  /*0ce0*/  VIADD R16, R80, 0x18 ;  /* 0x0000001850107836 */ /* 0x000fe40000000000 */
[----:B------:R-:W-:Y:S02]  /*0cf0*/  IMAD.MOV R8, RZ, RZ, -R8 ;  /* 0x000000ffff087224 */ /* 0x000fe400078e0a08 */
[C---:B------:R-:W-:Y:S01]  /*0d00*/  IMAD R54, R5.reuse, R12, R54 ;  /* 0x0000000c05367224 */ /* 0x040fe200078e0236 */
[----:B------:R-:W-:Y:S01]  /*0d10*/  IABS R66, R16 ;  /* 0x0000001000427213 */ /* 0x000fe20000000000 */
[----:B------:R-:W-:Y:S02]  /*0d20*/  IMAD.MOV R12, RZ, RZ, -R7 ;  /* 0x000000ffff0c7224 */ /* 0x000fe400078e0a07 */
[----:B------:R-:W-:Y:S01]  /*0d30*/  IMAD R7, R4, R8, R11 ;  /* 0x0000000804077224 */ /* 0x000fe200078e020b */
[----:B------:R-:W-:Y:S01]  /*0d40*/  ISETP.GT.U32.AND P4, PT, R5, R54, PT ;  /* 0x000000360500720c */ /* 0x000fe20003f84070 */
[----:B------:R-:W-:-:S03]  /*0d50*/  IMAD.HI.U32 R9, R10, R66, RZ ;  /* 0x000000420a097227 */ /* 0x000fc600078e00ff */
[----:B------:R-:W-:Y:S01]  /*0d60*/  ISETP.GT.U32.AND P0, PT, R4, R7, PT ;  /* 0x000000070400720c */ /* 0x000fe20003f04070 */
[----:B------:R-:W-:Y:S02]  /*0d70*/  IMAD.MOV R9, RZ, RZ, -R9 ;  /* 0x000000ffff097224 */ /* 0x000fe400078e0a09 */
[----:B------:R-:W-:Y:S02]  /*0d80*/  VIADD R28, R80, 0x38 ;  /* 0x00000038501c7836 */ /* 0x000fe40000000000 */
[C---:B------:R-:W-:Y:S02]  /*0d90*/  IMAD R66, R5.reuse, R9, R66 ;  /* 0x0000000905427224 */ /* 0x040fe400078e0242 */
[----:B------:R-:W-:Y:S01]  /*0da0*/  IMAD.HI.U32 R9, R10, R52, RZ ;  /* 0x000000340a097227 */ /* 0x000fe200078e00ff */
[----:B------:R-:W-:Y:S02]  /*0db0*/  IABS R56, R28 ;  /* 0x0000001c00387213 */ /* 0x000fe40000000000 */
[----:B------:R-:W-:Y:S01]  /*0dc0*/  ISETP.GT.U32.AND P5, PT, R5, R66, PT ;  /* 0x000000420500720c */ /* 0x000fe20003fa4070 */
[----:B------:R-:W-:-:S02]  /*0dd0*/  IMAD.MOV R9, RZ, RZ, -R9 ;  /* 0x000000ffff097224 */ /* 0x000fc400078e0a09 */
[----:B------:R-:W-:Y:S02]  /*0de0*/  @!P0 IMAD.IADD R7, R7, 0x1, -R4 ;  /* 0x0000000107078824 */ /* 0x000fe400078e0a04 */
[----:B------:R-:W-:Y:S02]  /*0df0*/  IMAD R52, R5, R9, R52 ;  /* 0x0000000905347224 */ /* 0x000fe400078e0234 */
[----:B------:R-:W-:Y:S01]  /*0e00*/  IMAD.HI.U32 R9, R10, R56, RZ ;  /* 0x000000380a097227 */ /* 0x000fe200078e00ff */
[----:B------:R-:W-:-:S03]  /*0e10*/  ISETP.GT.U32.AND P0, PT, R4, R7, PT ;  /* 0x000000070400720c */ /* 0x000fc60003f04070 */
[----:B------:R-:W-:Y:S02]  /*0e20*/  IMAD.MOV R9, RZ, RZ, -R9 ;  /* 0x000000ffff097224 */ /* 0x000fe400078e0a09 */
[----:B------:R-:W-:-:S04]  /*0e30*/  IMAD.HI.U32 R8, R10, R60, RZ ;  /* 0x0000003c0a087227 */ /* 0x000fc800078e00ff */
[C---:B------:R-:W-:Y:S02]  /*0e40*/  IMAD R56, R5.reuse, R9, R56 ;  /* 0x0000000905387224 */ /* 0x040fe400078e0238 */
[--C-:B------:R-:W-:Y:S01]  /*0e50*/  @!P2 IMAD.IADD R64, R64, 0x1, -R5.reuse ;  /* 0x000000014040a824 */ /* 0x100fe200078e0a05 */
[C---:B------:R-:W-:Y:S01]  /*0e60*/  ISETP.GT.U32.AND P2, PT, R5.reuse, R52, PT ;  /* 0x000000340500720c */ /* 0x040fe20003f44070 */
[----:B------:R-:W-:Y:S02]  /*0e70*/  IMAD R58, R5, R12, R58 ;  /* 0x0000000c053a7224 */ /* 0x000fe400078e023a */
[----:B------:R-:W-:Y:S02]  /*0e80*/  IMAD.MOV R8, RZ, RZ, -R8 ;  /* 0x000000ffff087224 */ /* 0x000fe400078e0a08 */
[----:B------:R-:W-:Y:S01]  /*0e90*/  @!P0 IMAD.IADD R7, R7, 0x1, -R4 ;  /* 0x0000000107078824 */ /* 0x000fe200078e0a04 */
[C---:B------:R-:W-:Y:S01]  /*0ea0*/  ISETP.GT.U32.AND P0, PT, R5.reuse, R64, PT ;  /* 0x000000400500720c */ /* 0x040fe20003f04070 */
[--C-:B------:R-:W-:Y:S01]  /*0eb0*/  @!P3 IMAD.IADD R48, R48, 0x1, -R5.reuse ;  /* 0x000000013030b824 */ /* 0x100fe200078e0a05 */
[C---:B------:R-:W-:Y:S01]  /*0ec0*/  ISETP.GT.U32.AND P3, PT, R5.reuse, R56, PT ;  /* 0x000000380500720c */ /* 0x040fe20003f64070 */
[----:B------:R-:W-:Y:S01]  /*0ed0*/  @!P5 IMAD.IADD R66, R66, 0x1, -R5 ;  /* 0x000000014242d824 */ /* 0x000fe200078e0a05 */
[C---:B------:R-:W-:Y:S01]  /*0ee0*/  ISETP.GT.U32.AND P5, PT, R5.reuse, R58, PT ;  /* 0x0000003a0500720c */ /* 0x040fe20003fa4070 */
[----:B------:R-:W-:-:S02]  /*0ef0*/  IMAD R60, R5, R8, R60 ;  /* 0x00000008053c7224 */ /* 0x000fc400078e023c */
[----:B------:R-:W-:-:S04]  /*0f00*/  IMAD.HI.U32 R8, R10, R45, RZ ;  /* 0x0000002d0a087227 */ /* 0x000fc800078e00ff */
[----:B------:R-:W-:Y:S01]  /*0f10*/  @!P6 IMAD.IADD R50, R50, 0x1, -R5 ;  /* 0x000000013232e824 */ /* 0x000fe200078e0a05 */
[----:B------:R-:W-:Y:S01]  /*0f20*/  ISETP.GT.U32.AND P6, PT, R5, R48, PT ;  /* 0x000000300500720c */ /* 0x000fe20003fc4070 */
[----:B------:R-:W-:Y:S02]  /*0f30*/  IMAD.MOV R12, RZ, RZ, -R8 ;  /* 0x000000ffff0c7224 */ /* 0x000fe400078e0a08 */
[----:B------:R-:W-:-:S04]  /*0f40*/  IMAD.HI.U32 R8, R10, R74, RZ ;  /* 0x0000004a0a087227 */ /* 0x000fc800078e00ff */
[--C-:B------:R-:W-:Y:S01]  /*0f50*/  @!P2 IMAD.IADD R52, R52, 0x1, -R5.reuse ;  /* 0x000000013434a824 */ /* 0x100fe200078e0a05 */
[C---:B------:R-:W-:Y:S01]  /*0f60*/  ISETP.GT.U32.AND P2, PT, R5.reuse, R66, PT ;  /* 0x000000420500720c */ /* 0x040fe20003f44070 */
[--C-:B------:R-:W-:Y:S02]  /*0f70*/  @!P4 IMAD.IADD R54, R54, 0x1, -R5.reuse ;  /* 0x000000013636c824 */ /* 0x100fe400078e0a05 */
[----:B------:R-:W-:Y:S01]  /*0f80*/  IMAD.MOV R8, RZ, RZ, -R8 ;  /* 0x000000ffff087224 */ /* 0x000fe200078e0a08 */
[C---:B------:R-:W-:Y:S01]  /*0f90*/  ISETP.GT.U32.AND P4, PT, R5.reuse, R52, PT ;  /* 0x000000340500720c */ /* 0x040fe20003f84070 */
[--C-:B------:R-:W-:Y:S01]  /*0fa0*/  @!P0 IMAD.IADD R64, R64, 0x1, -R5.reuse ;  /* 0x0000000140408824 */ /* 0x100fe200078e0a05 */
[C---:B------:R-:W-:Y:S01]  /*0fb0*/  ISETP.GT.U32.AND P0, PT, R5.reuse, R50, PT ;  /* 0x000000320500720c */ /* 0x040fe20003f04070 */
[--C-:B------:R-:W-:Y:S01]  /*0fc0*/  @!P3 IMAD.IADD R56, R56, 0x1, -R5.reuse ;  /* 0x000000013838b824 */ /* 0x100fe200078e0a05 */
[----:B------:R-:W-:Y:S01]  /*0fd0*/  ISETP.GT.U32.AND P3, PT, R5, R54, PT ;  /* 0x000000360500720c */ /* 0x000fe20003f64070 */
[----:B------:R-:W-:-:S02]  /*0fe0*/  @!P5 IMAD.IADD R58, R58, 0x1, -R5 ;  /* 0x000000013a3ad824 */ /* 0x000fc400078e0a05 */
[----:B------:R-:W-:Y:S01]  /*0ff0*/  IMAD.HI.U32 R9, R10, R84, RZ ;  /* 0x000000540a097227 */ /* 0x000fe200078e00ff */
[----:B------:R-:W-:-:S03]  /*1000*/  ISETP.GT.U32.AND P5, PT, R5, R56, PT ;  /* 0x000000380500720c */ /* 0x000fc60003fa4070 */
[C---:B------:R-:W-:Y:S02]  /*1010*/  IMAD R74, R5.reuse, R8, R74 ;  /* 0x00000008054a7224 */ /* 0x040fe400078e024a */
[----:B------:R-:W2:Y:S01]  /*1020*/  LDS R8, [UR15] ;  /* 0x0000000fff087984 */ /* 0x000ea20008000800 */
[----:B------:R-:W-:Y:S02]  /*1030*/  VIADD R53, R80, 0x58 ;  /* 0x0000005850357836 */ /* 0x000fe40000000000 */
[----:B------:R-:W-:Y:S01]  /*1040*/  @!P6 IMAD.IADD R48, R48, 0x1, -R5 ;  /* 0x000000013030e824 */ /* 0x000fe200078e0a05 */
[----:B------:R-:W-:Y:S01]  /*1050*/  ISETP.GT.U32.AND P6, PT, R5, R58, PT ;  /* 0x0000003a0500720c */ /* 0x000fe20003fc4070 */
[----:B------:R-:W-:Y:S01]  /*1060*/  VIADD R80, R80, 0x78 ;  /* 0x0000007850507836 */ /* 0x000fe20000000000 */
[----:B------:R-:W-:Y:S01]  /*1070*/  IABS R44, R53 ;  /* 0x00000035002c7213 */ /* 0x000fe20000000000 */
[----:B------:R-:W-:-:S03]  /*1080*/  IMAD.HI.U32 R11, R10, R71, RZ ;  /* 0x000000470a0b7227 */ /* 0x000fc600078e00ff */
[----:B------:R-:W-:Y:S01]  /*1090*/  IABS R85, R80 ;  /* 0x0000005000557213 */ /* 0x000fe20000000000 */
[----:B------:R-:W-:Y:S02]  /*10a0*/  IMAD.MOV R9, RZ, RZ, -R9 ;  /* 0x000000ffff097224 */ /* 0x000fe400078e0a09 */
[C---:B------:R-:W-:Y:S02]  /*10b0*/  IMAD R45, R5.reuse, R12, R45 ;  /* 0x0000000c052d7224 */ /* 0x040fe400078e022d */
[----:B------:R-:W-:Y:S02]  /*10c0*/  IMAD.MOV R12, RZ, RZ, -R11 ;  /* 0x000000ffff0c7224 */ /* 0x000fe400078e0a0b */
[C---:B------:R-:W-:Y:S02]  /*10d0*/  IMAD R84, R5.reuse, R9, R84 ;  /* 0x0000000905547224 */ /* 0x040fe400078e0254 */
[--C-:B------:R-:W-:Y:S01]  /*10e0*/  @!P2 IMAD.IADD R66, R66, 0x1, -R5.reuse ;  /* 0x000000014242a824 */ /* 0x100fe200078e0a05 */
        /* <DEDUP_REMOVED lines=9> */
[----:B------:R-:W-:-:S04]  /*1180*/  IMAD.HI.U32 R10, R10, R85, RZ ;  /* 0x000000550a0a7227 */ /* 0x000fc800078e00ff */
[--C-:B------:R-:W-:Y:S01]  /*1190*/  @!P5 IMAD.IADD R56, R56, 0x1, -R5.reuse ;  /* 0x000000013838d824 */ /* 0x100fe200078e0a05 */
[C---:B------:R-:W-:Y:S01]  /*11a0*/  ISETP.GT.U32.AND P5, PT, R5.reuse, R46, PT ;  /* 0x0000002e0500720c */ /* 0x040fe20003fa4070 */
[----:B------:R-:W-:Y:S01]  /*11b0*/  @!P6 IMAD.IADD R58, R58, 0x1, -R5 ;  /* 0x000000013a3ae824 */ /* 0x000fe200078e0a05 */
[C---:B------:R-:W-:Y:S01]  /*11c0*/  ISETP.GT.U32.AND P6, PT, R5.reuse, R71, PT ;  /* 0x000000470500720c */ /* 0x040fe20003fc4070 */
[----:B------:R-:W-:Y:S01]  /*11d0*/  IMAD.MOV R4, RZ, RZ, -R4 ;  /* 0x000000ffff047224 */ /* 0x000fe200078e0a04 */
[----:B--2---:R-:W-:Y:S01]  /*11e0*/  R2UR UR18, R8 ;  /* 0x00000000081272ca */ /* 0x004fe200000e0000 */
[----:B------:R-:W-:Y:S02]  /*11f0*/  IMAD.MOV R10, RZ, RZ, -R10 ;  /* 0x000000ffff0a7224 */ /* 0x000fe400078e0a0a */
[C---:B------:R-:W-:Y:S02]  /*1200*/  IMAD R44, R5.reuse, R4, R44 ;  /* 0x00000004052c7224 */ /* 0x040fe400078e022c */
[----:B------:R-:W-:-:S02]  /*1210*/  IMAD R85, R5, R10, R85 ;  /* 0x0000000a05557224 */ /* 0x000fc400078e0255 */
[--C-:B------:R-:W-:Y:S02]  /*1220*/  @!P2 IMAD.IADD R60, R60, 0x1, -R5.reuse ;  /* 0x000000013c3ca824 */ /* 0x100fe400078e0a05 */
[--C-:B------:R-:W-:Y:S01]  /*1230*/  @!P0 IMAD.IADD R45, R45, 0x1, -R5.reuse ;  /* 0x000000012d2d8824 */ /* 0x100fe200078e0a05 */
[C---:B------:R-:W-:Y:S01]  /*1240*/  ISETP.GT.U32.AND P2, PT, R5.reuse, R85, PT ;  /* 0x000000550500720c */ /* 0x040fe20003f44070 */
[--C-:B------:R-:W-:Y:S01]  /*1250*/  @!P4 IMAD.IADD R74, R74, 0x1, -R5.reuse ;  /* 0x000000014a4ac824 */ /* 0x100fe200078e0a05 */
[C---:B------:R-:W-:Y:S01]  /*1260*/  ISETP.GT.U32.AND P0, PT, R5.reuse, R44, PT ;  /* 0x0000002c0500720c */ /* 0x040fe20003f04070 */
[--C-:B------:R-:W-:Y:S01]  /*1270*/  @!P3 IMAD.IADD R84, R84, 0x1, -R5.reuse ;  /* 0x000000015454b824 */ /* 0x100fe200078e0a05 */
[C---:B------:R-:W-:Y:S01]  /*1280*/  ISETP.GT.U32.AND P4, PT, R5.reuse, R60, PT ;  /* 0x0000003c0500720c */ /* 0x040fe20003f84070 */
[--C-:B------:R-:W-:Y:S01]  /*1290*/  @!P5 IMAD.IADD R46, R46, 0x1, -R5.reuse ;  /* 0x000000012e2ed824 */ /* 0x100fe200078e0a05 */
[----:B------:R-:W-:Y:S01]  /*12a0*/  ISETP.GT.U32.AND P3, PT, R5, R45, PT ;  /* 0x0000002d0500720c */ /* 0x000fe20003f64070 */
[----:B------:R-:W-:Y:S01]  /*12b0*/  @!P6 IMAD.IADD R71, R71, 0x1, -R5 ;  /* 0x000000014747e824 */ /* 0x000fe200078e0a05 */
[C---:B------:R-:W-:Y:S01]  /*12c0*/  ISETP.GT.U32.AND P5, PT, R5.reuse, R74, PT ;  /* 0x0000004a0500720c */ /* 0x040fe20003fa4070 */
[----:B------:R-:W-:Y:S01]  /*12d0*/  IMAD.MOV.U32 R83, RZ, RZ, R7 ;  /* 0x000000ffff537224 */ /* 0x000fe200078e0007 */
[----:B------:R-:W-:Y:S01]  /*12e0*/  ISETP.GT.U32.AND P6, PT, R5, R84, PT ;  /* 0x000000540500720c */ /* 0x000fe20003fc4070 */
[----:B0-----:R-:W-:Y:S01]  /*12f0*/  IMAD R7, R70, R62, RZ ;  /* 0x0000003e46077224 */ /* 0x001fe200078e02ff */
[----:B------:R-:W-:Y:S01]  /*1300*/  UIADD3 UR12, UPT, UPT, UR5, UR4, UR18 ;  /* 0x00000004050c7290 */ /* 0x000fe2000fffe012 */
[--C-:B------:R-:W-:Y:S01]  /*1310*/  @!P2 IMAD.IADD R85, R85, 0x1, -R5.reuse ;  /* 0x000000015555a824 */ /* 0x100fe200078e0a05 */
[C---:B------:R-:W-:Y:S01]  /*1320*/  ISETP.GT.U32.AND P2, PT, R5.reuse, R46, PT ;  /* 0x0000002e0500720c */ /* 0x040fe20003f44070 */
[--C-:B------:R-:W-:Y:S01]  /*1330*/  @!P0 IMAD.IADD R44, R44, 0x1, -R5.reuse ;  /* 0x000000012c2c8824 */ /* 0x100fe200078e0a05 */
[----:B------:R-:W-:Y:S01]  /*1340*/  ISETP.GT.U32.AND P0, PT, R5, R71, PT ;  /* 0x000000470500720c */ /* 0x000fe20003f04070 */
[--C-:B------:R-:W-:Y:S01]  /*1350*/  @!P4 IMAD.IADD R60, R60, 0x1, -R5.reuse ;  /* 0x000000013c3cc824 */ /* 0x100fe200078e0a05 */
[----:B------:R-:W-:Y:S01]  /*1360*/  UMOV UR5, 0x1 ;  /* 0x0000000100057882 */ /* 0x000fe20000000000 */
[--C-:B------:R-:W-:Y:S01]  /*1370*/  @!P3 IMAD.IADD R45, R45, 0x1, -R5.reuse ;  /* 0x000000012d2db824 */ /* 0x100fe200078e0a05 */
[C---:B------:R-:W-:Y:S01]  /*1380*/  ISETP.GT.U32.AND P3, PT, R5.reuse, R85, PT ;  /* 0x000000550500720c */ /* 0x040fe20003f64070 */
[--C-:B------:R-:W-:Y:S01]  /*1390*/  @!P5 IMAD.IADD R74, R74, 0x1, -R5.reuse ;  /* 0x000000014a4ad824 */ /* 0x100fe200078e0a05 */
[----:B------:R-:W-:Y:S01]  /*13a0*/  ISETP.GT.U32.AND P4, PT, R5, R44, PT ;  /* 0x0000002c0500720c */ /* 0x000fe20003f84070 */
[----:B------:R-:W-:Y:S01]  /*13b0*/  @!P6 IMAD.IADD R84, R84, 0x1, -R5 ;  /* 0x000000015454e824 */ /* 0x000fe200078e0a05 */
[----:B------:R-:W-:Y:S01]  /*13c0*/  ISETP.GE.AND P5, PT, R0, RZ, PT ;  /* 0x000000ff0000720c */ /* 0x000fe20003fa6270 */
[----:B-1----:R-:W-:Y:S01]  /*13d0*/  VIADD R4, R94, 0x1f ;  /* 0x0000001f5e047836 */ /* 0x002fe20000000000 */
[----:B------:R-:W-:Y:S01]  /*13e0*/  BAR.SYNC.DEFER_BLOCKING 0x0 ;  /* 0x0000000000007b1d */ /* 0x000fe20000010000 */
[----:B------:R-:W-:Y:S01]  /*13f0*/  ISETP.NE.AND P6, PT, R40, RZ, PT ;  /* 0x000000ff2800720c */ /* 0x000fe20003fc5270 */
[----:B------:R-:W-:-:S02]  /*1400*/  IMAD R21, R62, 0x2, R7 ;  /* 0x000000023e157824 */ /* 0x000fc400078e0207 */
[--C-:B------:R-:W-:Y:S01]  /*1410*/  @!P2 IMAD.IADD R46, R46, 0x1, -R5.reuse ;  /* 0x000000012e2ea824 */ /* 0x100fe200078e0a05 */
[----:B------:R-:W-:Y:S01]  /*1420*/  ISETP.GE.AND P2, PT, R6, RZ, PT ;  /* 0x000000ff0600720c */ /* 0x000fe20003f46270 */
[--C-:B------:R-:W-:Y:S01]  /*1430*/  @!P0 IMAD.IADD R71, R71, 0x1, -R5.reuse ;  /* 0x0000000147478824 */ /* 0x100fe200078e0a05 */
[----:B------:R-:W-:Y:S01]  /*1440*/  ISETP.GT.AND P0, PT, R4, 0x1f, PT ;  /* 0x0000001f0400780c */ /* 0x000fe20003f04270 */
[--C-:B------:R-:W-:Y:S01]  /*1450*/  @!P3 IMAD.IADD R85, R85, 0x1, -R5.reuse ;  /* 0x000000015555b824 */ /* 0x100fe200078e0a05 */
[----:B------:R-:W-:Y:S01]  /*1460*/  LOP3.LUT P3, RZ, R68, 0xff, RZ, 0xc0, !PT ;  /* 0x000000ff44ff7812 */ /* 0x000fe2000786c0ff */
[----:B------:R-:W-:Y:S01]  /*1470*/  @!P4 IMAD.IADD R44, R44, 0x1, -R5 ;  /* 0x000000012c2cc824 */ /* 0x000fe200078e0a05 */
[----:B------:R-:W-:Y:S01]  /*1480*/  LOP3.LUT R5, R70, 0x8, RZ, 0xfc, !PT ;  /* 0x0000000846057812 */ /* 0x000fe200078efcff */
[----:B------:R-:W-:Y:S02]  /*1490*/  @!P5 IMAD.MOV R83, RZ, RZ, -R83 ;  /* 0x000000ffff53d224 */ /* 0x000fe400078e0a53 */
[----:B------:R-:W-:Y:S01]  /*14a0*/  @!P6 LOP3.LUT R83, RZ, R40, RZ, 0x33, !PT ;  /* 0x00000028ff53e212 */ /* 0x000fe200078e33ff */
[----:B------:R-:W-:Y:S01]  /*14b0*/  IMAD R33, R62, 0x2, R21 ;  /* 0x000000023e217824 */ /* 0x000fe200078e0215 */
[----:B----4-:R-:W-:Y:S06]  /*14c0*/  @P1 BRA `(.L_x_5) ;  /* 0x0000000000181947 */ /* 0x010fec0003800000 */
[----:B------:R-:W-:Y:S01]  /*14d0*/  ELECT P4, URZ, PT ;  /* 0x0000000000ff782f */ /* 0x000fe20003880000 */
[----:B------:R-:W-:Y:S01]  /*14e0*/  IMAD.MOV.U32 R6, RZ, RZ, 0x1 ;  /* 0x00000001ff067424 */ /* 0x000fe200078e00ff */
[----:B------:R-:W-:Y:S01]  /*14f0*/  UMOV UR4, 0x40 ;  /* 0x0000004000047882 */ /* 0x000fe20000000000 */
[----:B------:R-:W-:Y:S01]  /*1500*/  UVIRTCOUNT.DEALLOC.SMPOOL 0x80 ;  /* 0x000000800000784c */ /* 0x000fe20000000000 */
[----:B------:R-:W-:-:S09]  /*1510*/  ULEA UR4, UR6, UR4, 0x18 ;  /* 0x0000000406047291 */ /* 0x000fd2000f8ec0ff */
[----:B------:R0:W-:Y:S03]  /*1520*/  @P4 STS.U8 [UR4], R6 ;  /* 0x00000006ff004988 */ /* 0x0001e60008000004 */
.L_x_5:
[----:B------:R-:W-:Y:S01]  /*1530*/  STTM.x64 tmem[UR12], RZ ;  /* 0x000000ff000079ed */ /* 0x000fe2000834000c */
[----:B------:R-:W1:Y:S02]  /*1540*/  FENCE.VIEW.ASYNC.T ;  /* 0x00000000000073c6 */ /* 0x000e640000000200 */
[----:B-1----:R-:W-:Y:S01]  /*1550*/  VOTEU.ALL UP0, P3 ;  /* 0x0000000000ff7886 */ /* 0x002fe20001800000 */
[----:B------:R-:W-:Y:S01]  /*1560*/  IMAD R83, R83, UR8, RZ ;  /* 0x0000000853537c24 */ /* 0x000fe2000f8e02ff */
[----:B------:R-:W-:Y:S01]  /*1570*/  UMOV UR13, UR10 ;  /* 0x0000000a000d7c82 */ /* 0x000fe20008000000 */
[----:B------:R-:W-:Y:S01]  /*1580*/  VOTEU.ALL UP1, P3 ;  /* 0x0000000000ff7886 */ /* 0x000fe20001820000 */
[----:B------:R-:W-:Y:S01]  /*1590*/  IMAD R47, R62, 0x2, R33 ;  /* 0x000000023e2f7824 */ /* 0x000fe200078e0221 */
[----:B------:R-:W-:-:S04]  /*15a0*/  @!UP0 UIADD3 UR8, UPT, UPT, -UR5, 0x100000, URZ ;  /* 0x0010000005088890 */ /* 0x000fc8000fffe1ff */
[----:B------:R-:W-:Y:S02]  /*15b0*/  @!UP0 USHF.L.U32 UR9, UR8, 0xb, URZ ;  /* 0x0000000b08098899 */ /* 0x000fe400080006ff */
[----:B------:R-:W-:Y:S01]  /*15c0*/  @!UP0 USHF.L.U32 UR8, UR8, 0x1, URZ ;  /* 0x0000000108088899 */ /* 0x000fe200080006ff */
[----:B------:R-:W-:Y:S01]  /*15d0*/  BAR.SYNC.DEFER_BLOCKING 0x0 ;  /* 0x0000000000007b1d */ /* 0x000fe20000010000 */
[C---:B------:R-:W-:Y:S01]  /*15e0*/  IADD3 R82, P5, PT, R83.reuse, UR20, RZ ;  /* 0x0000001453527c10 */ /* 0x040fe2000ffbe0ff */
[----:B------:R-:W-:Y:S01]  /*15f0*/  IMAD R11, R62, 0x2, R47 ;  /* 0x000000023e0b7824 */ /* 0x000fe200078e022f */
[----:B------:R-:W-:Y:S02]  /*1600*/  ISETP.LT.AND P4, PT, R70, R94, P0 ;  /* 0x0000005e4600720c */ /* 0x000fe40000781270 */
[----:B------:R-:W-:Y:S01]  /*1610*/  LEA.HI.X.SX32 R83, R83, UR21, 0x1, P5 ;  /* 0x0000001553537c11 */ /* 0x000fe2000a8f0eff */
[----:B------:R-:W-:Y:S01]  /*1620*/  IMAD R27, R62, 0x2, R11 ;  /* 0x000000023e1b7824 */ /* 0x000fe200078e020b */
[----:B0-----:R-:W-:-:S02]  /*1630*/  IADD3 R6, P5, PT, R7, R82, RZ ;  /* 0x0000005207067210 */ /* 0x001fc40007fbe0ff */
[----:B------:R-:W-:Y:S01]  /*1640*/  ISETP.LT.AND P6, PT, R5, R94, P0 ;  /* 0x0000005e0500720c */ /* 0x000fe200007c1270 */
[----:B------:R-:W-:Y:S01]  /*1650*/  IMAD R39, R62, 0x2, R27 ;  /* 0x000000023e277824 */ /* 0x000fe200078e021b */
[----:B------:R-:W-:Y:S02]  /*1660*/  LEA.HI.X.SX32 R7, R7, R83, 0x1, P5 ;  /* 0x0000005307077211 */ /* 0x000fe400028f0eff */
[C---:B------:R-:W-:Y:S02]  /*1670*/  LOP3.LUT R9, R70.reuse, 0x10, RZ, 0xfc, !PT ;  /* 0x0000001046097812 */ /* 0x040fe400078efcff */
[----:B------:R-:W-:Y:S01]  /*1680*/  PRMT R91, RZ, 0x7610, R91 ;  /* 0x00007610ff5b7816 */ /* 0x000fe2000000005b */
[----:B------:R-:W-:Y:S01]  /*1690*/  @!P2 IMAD.MOV R46, RZ, RZ, -R46 ;  /* 0x000000ffff2ea224 */ /* 0x000fe200078e0a2e */
[----:B------:R-:W-:Y:S01]  /*16a0*/  LOP3.LUT R12, R70, 0x18, RZ, 0xfc, !PT ;  /* 0x00000018460c7812 */ /* 0x000fe200078efcff */
[----:B------:R-:W0:Y:S01]  /*16b0*/  LDCU UR4, c[0x0][0x3b0] ;  /* 0x00007600ff0477ac */ /* 0x000e220008000800 */
[----:B------:R-:W1:Y:S02]  /*16c0*/  FENCE.VIEW.ASYNC.S ;  /* 0x00000000000073c6 */ /* 0x000e640000000000 */
[----:B-1----:R1:W2:Y:S02]  /*16d0*/  @!UP1 SYNCS.EXCH.64 URZ, [UR13], UR8 ;  /* 0x000000080dff95b2 */ /* 0x0022a40008000100 */
[----:B--2---:R-:W-:Y:S01]  /*16e0*/  BAR.SYNC.DEFER_BLOCKING 0x0 ;  /* 0x0000000000007b1d */ /* 0x004fe20000010000 */
[----:B------:R-:W-:Y:S01]  /*16f0*/  IMAD R75, R62, 0x2, R39 ;  /* 0x000000023e4b7824 */ /* 0x000fe200078e0227 */
[----:B------:R-:W-:-:S03]  /*1700*/  ISETP.GE.AND P5, PT, R13, RZ, PT ;  /* 0x000000ff0d00720c */ /* 0x000fc60003fa6270 */
[----:B------:R-:W-:-:S04]  /*1710*/  IMAD R13, R62, 0x2, R75 ;  /* 0x000000023e0d7824 */ /* 0x000fc800078e024b */
[----:B------:R-:W-:Y:S01]  /*1720*/  IMAD R29, R62, 0x2, R13 ;  /* 0x000000023e1d7824 */ /* 0x000fe200078e020d */
[----:B------:R-:W2:Y:S01]  /*1730*/  @P4 LDG.E.U8 R90, desc[UR16][R6.64] ;  /* 0x00000010065a4981 */ /* 0x000ea2000c1e1100 */
[----:B------:R-:W-:-:S04]  /*1740*/  IADD3 R8, P4, PT, R11, R82, RZ ;  /* 0x000000520b087210 */ /* 0x000fc80007f9e0ff */
[----:B------:R-:W-:Y:S01]  /*1750*/  LEA.HI.X.SX32 R11, R11, R83, 0x1, P4 ;  /* 0x000000530b0b7211 */ /* 0x000fe200020f0eff */
[----:B------:R-:W-:Y:S01]  /*1760*/  @P6 IMAD.MOV.U32 R10, RZ, RZ, R8 ;  /* 0x000000ffff0a6224 */ /* 0x000fe200078e0008 */
[----:B------:R-:W-:Y:S01]  /*1770*/  ISETP.LT.AND P4, PT, R9, R94, P0 ;  /* 0x0000005e0900720c */ /* 0x000fe20000781270 */
[----:B------:R-:W-:-:S03]  /*1780*/  IMAD R43, R62, 0x2, R29 ;  /* 0x000000023e2b7824 */ /* 0x000fc600078e021d */
[----:B------:R3:W4:Y:S01]  /*1790*/  @P6 LDG.E.U8 R91, desc[UR16][R10.64] ;  /* 0x000000100a5b6981 */ /* 0x000722000c1e1100 */
[----:B------:R-:W-:Y:S01]  /*17a0*/  IMAD R79, R62, 0x2, R43 ;  /* 0x000000023e4f7824 */ /* 0x000fe200078e022b */
[----:B------:R-:W-:Y:S02]  /*17b0*/  PRMT R92, RZ, 0x7610, R92 ;  /* 0x00007610ff5c7816 */ /* 0x000fe4000000005c */
[----:B------:R-:W-:Y:S01]  /*17c0*/  ISETP.GE.AND P6, PT, R14, RZ, PT ;  /* 0x000000ff0e00720c */ /* 0x000fe20003fc6270 */
[----:B------:R-:W-:Y:S01]  /*17d0*/  IMAD R31, R62, 0x2, R79 ;  /* 0x000000023e1f7824 */ /* 0x000fe200078e024f */
[----:B---3--:R-:W-:-:S04]  /*17e0*/  IADD3 R10, P2, PT, R13, R82, RZ ;  /* 0x000000520d0a7210 */ /* 0x008fc80007f5e0ff */
[----:B------:R-:W-:Y:S01]  /*17f0*/  LEA.HI.X.SX32 R13, R13, R83, 0x1, P2 ;  /* 0x000000530d0d7211 */ /* 0x000fe200010f0eff */
[----:B------:R-:W-:Y:S01]  /*1800*/  @P4 IMAD.MOV.U32 R18, RZ, RZ, R10 ;  /* 0x000000ffff124224 */ /* 0x000fe200078e000a */
[----:B------:R-:W-:-:S03]  /*1810*/  ISETP.LT.AND P2, PT, R12, R94, P0 ;  /* 0x0000005e0c00720c */ /* 0x000fc60000741270 */
[----:B------:R-:W-:Y:S01]  /*1820*/  @P4 IMAD.MOV.U32 R19, RZ, RZ, R13 ;  /* 0x000000ffff134224 */ /* 0x000fe200078e000d */
[----:B------:R-:W-:-:S04]  /*1830*/  LOP3.LUT R15, R70, 0x2, RZ, 0xfc, !PT ;  /* 0x00000002460f7812 */ /* 0x000fc800078efcff */
[----:B------:R3:W5:Y:S01]  /*1840*/  @P4 LDG.E.U8 R92, desc[UR16][R18.64] ;  /* 0x00000010125c4981 */ /* 0x000762000c1e1100 */
[C---:B------:R-:W-:Y:S01]  /*1850*/  IADD3 R14, P4, PT, R31.reuse, R82, RZ ;  /* 0x000000521f0e7210 */ /* 0x040fe20007f9e0ff */
[----:B------:R-:W-:Y:S01]  /*1860*/  @!P5 IMAD.MOV R64, RZ, RZ, -R64 ;  /* 0x000000ffff40d224 */ /* 0x000fe200078e0a40 */
[----:B------:R-:W-:Y:S01]  /*1870*/  ISETP.GE.AND P5, PT, R16, RZ, PT ;  /* 0x000000ff1000720c */ /* 0x000fe20003fa6270 */
[----:B------:R-:W-:Y:S01]  /*1880*/  @!P6 IMAD.MOV R48, RZ, RZ, -R48 ;  /* 0x000000ffff30e224 */ /* 0x000fe200078e0a30 */
[----:B------:R-:W-:Y:S01]  /*1890*/  LEA.HI.X.SX32 R17, R31, R83, 0x1, P4 ;  /* 0x000000531f117211 */ /* 0x000fe200020f0eff */
[----:B------:R-:W-:Y:S01]  /*18a0*/  @P2 IMAD.MOV.U32 R22, RZ, RZ, R14 ;  /* 0x000000ffff162224 */ /* 0x000fe200078e000e */
[----:B------:R-:W-:Y:S02]  /*18b0*/  ISETP.LT.AND P4, PT, R15, R94, P0 ;  /* 0x0000005e0f00720c */ /* 0x000fe40000781270 */
[----:B------:R-:W-:Y:S01]  /*18c0*/  PRMT R115, RZ, 0x7610, R115 ;  /* 0x00007610ff737816 */ /* 0x000fe20000000073 */
[----:B------:R-:W-:Y:S01]  /*18d0*/  @P2 IMAD.MOV.U32 R23, RZ, RZ, R17 ;  /* 0x000000ffff172224 */ /* 0x000fe200078e0011 */
[----:B------:R-:W-:-:S04]  /*18e0*/  IADD3 R16, P6, PT, R21, R82, RZ ;  /* 0x0000005215107210 */ /* 0x000fc80007fde0ff */
[----:B---3--:R-:W-:Y:S01]  /*18f0*/  LEA.HI.X.SX32 R19, R21, R83, 0x1, P6 ;  /* 0x0000005315137211 */ /* 0x008fe200030f0eff */
[----:B------:R3:W2:Y:S01]  /*1900*/  @P2 LDG.E.U8 R115, desc[UR16][R22.64] ;  /* 0x0000001016732981 */ /* 0x0006a2000c1e1100 */
[----:B------:R-:W-:Y:S02]  /*1910*/  ISETP.GE.AND P2, PT, R20, RZ, PT ;  /* 0x000000ff1400720c */ /* 0x000fe40003f46270 */
[----:B------:R-:W-:Y:S01]  /*1920*/  LOP3.LUT R18, R70, 0xa, RZ, 0xfc, !PT ;  /* 0x0000000a46127812 */ /* 0x000fe200078efcff */
[----:B------:R-:W-:Y:S01]  /*1930*/  @P4 IMAD.MOV.U32 R24, RZ, RZ, R16 ;  /* 0x000000ffff184224 */ /* 0x000fe200078e0010 */
[----:B------:R-:W-:Y:S01]  /*1940*/  PRMT R105, RZ, 0x7610, R105 ;  /* 0x00007610ff697816 */ /* 0x000fe20000000069 */
[----:B------:R-:W-:Y:S01]  /*1950*/  @P4 IMAD.MOV.U32 R25, RZ, RZ, R19 ;  /* 0x000000ffff194224 */ /* 0x000fe200078e0013 */
[----:B------:R-:W-:-:S04]  /*1960*/  ISETP.LT.AND P6, PT, R18, R94, P0 ;  /* 0x0000005e1200720c */ /* 0x000fc800007c1270 */
[----:B------:R0:W2:Y:S01]  /*1970*/  @P4 LDG.E.U8 R105, desc[UR16][R24.64] ;  /* 0x0000001018694981 */ /* 0x0000a2000c1e1100 */
[C---:B------:R-:W-:Y:S01]  /*1980*/  IADD3 R20, P4, PT, R27.reuse, R82, RZ ;  /* 0x000000521b147210 */ /* 0x040fe20007f9e0ff */
[----:B------:R-:W-:Y:S01]  /*1990*/  @!P5 IMAD.MOV R66, RZ, RZ, -R66 ;  /* 0x000000ffff42d224 */ /* 0x000fe200078e0a42 */
[----:B------:R-:W-:Y:S01]  /*19a0*/  LOP3.LUT R21, R70, 0x12, RZ, 0xfc, !PT ;  /* 0x0000001246157812 */ /* 0x000fe200078efcff */
[----:B------:R-:W-:Y:S01]  /*19b0*/  @!P2 IMAD.MOV R50, RZ, RZ, -R50 ;  /* 0x000000ffff32a224 */ /* 0x000fe200078e0a32 */
[----:B---3--:R-:W-:Y:S02]  /*19c0*/  LEA.HI.X.SX32 R23, R27, R83, 0x1, P4 ;  /* 0x000000531b177211 */ /* 0x008fe400020f0eff */
[----:B------:R-:W-:Y:S02]  /*19d0*/  ISETP.GE.AND P2, PT, R26, RZ, PT ;  /* 0x000000ff1a00720c */ /* 0x000fe40003f46270 */
[----:B------:R-:W-:Y:S01]  /*19e0*/  PRMT R107, RZ, 0x7610, R107 ;  /* 0x00007610ff6b7816 */ /* 0x000fe2000000006b */
[----:B------:R-:W-:Y:S01]  /*19f0*/  @P6 IMAD.MOV.U32 R26, RZ, RZ, R20 ;  /* 0x000000ffff1a6224 */ /* 0x000fe200078e0014 */
[----:B------:R-:W-:Y:S01]  /*1a00*/  ISETP.LT.AND P4, PT, R21, R94, P0 ;  /* 0x0000005e1500720c */ /* 0x000fe20000781270 */
[----:B------:R-:W-:Y:S01]  /*1a10*/  @P6 IMAD.MOV.U32 R27, RZ, RZ, R23 ;  /* 0x000000ffff1b6224 */ /* 0x000fe200078e0017 */
[----:B------:R-:W-:Y:S01]  /*1a20*/  IADD3 R22, P5, PT, R29, R82, RZ ;  /* 0x000000521d167210 */ /* 0x000fe20007fbe0ff */
[----:B------:R-:W-:Y:S01]  /*1a30*/  IMAD R87, R62, 0x2, R31 ;  /* 0x000000023e577824 */ /* 0x000fe200078e021f */
[----:B0-----:R-:W-:-:S02]  /*1a40*/  LOP3.LUT R24, R70, 0x1a, RZ, 0xfc, !PT ;  /* 0x0000001a46187812 */ /* 0x001fc400078efcff */
[----:B------:R0:W3:Y:S01]  /*1a50*/  @P6 LDG.E.U8 R107, desc[UR16][R26.64] ;  /* 0x000000101a6b6981 */ /* 0x0000e2000c1e1100 */
[----:B------:R-:W-:Y:S02]  /*1a60*/  ISETP.GE.AND P6, PT, R30, RZ, PT ;  /* 0x000000ff1e00720c */ /* 0x000fe40003fc6270 */
[----:B------:R-:W-:Y:S01]  /*1a70*/  LEA.HI.X.SX32 R25, R29, R83, 0x1, P5 ;  /* 0x000000531d197211 */ /* 0x000fe200028f0eff */
[----:B------:R-:W-:Y:S01]  /*1a80*/  @!P2 IMAD.MOV R52, RZ, RZ, -R52 ;  /* 0x000000ffff34a224 */ /* 0x000fe200078e0a34 */
[----:B------:R-:W-:Y:S02]  /*1a90*/  ISETP.LT.AND P5, PT, R24, R94, P0 ;  /* 0x0000005e1800720c */ /* 0x000fe400007a1270 */
[----:B------:R-:W-:Y:S01]  /*1aa0*/  PRMT R109, RZ, 0x7610, R109 ;  /* 0x00007610ff6d7816 */ /* 0x000fe2000000006d */
[----:B------:R-:W-:Y:S01]  /*1ab0*/  @P4 IMAD.MOV.U32 R30, RZ, RZ, R22 ;  /* 0x000000ffff1e4224 */ /* 0x000fe200078e0016 */
[----:B0-----:R-:W-:Y:S01]  /*1ac0*/  IADD3 R26, P2, PT, R87, R82, RZ ;  /* 0x00000052571a7210 */ /* 0x001fe20007f5e0ff */
[----:B------:R-:W-:Y:S01]  /*1ad0*/  @P4 IMAD.MOV.U32 R31, RZ, RZ, R25 ;  /* 0x000000ffff1f4224 */ /* 0x000fe200078e0019 */
[----:B------:R-:W-:-:S02]  /*1ae0*/  LOP3.LUT R27, R70, 0x4, RZ, 0xfc, !PT ;  /* 0x00000004461b7812 */ /* 0x000fc400078efcff */
[-C--:B------:R-:W-:Y:S02]  /*1af0*/  LEA.HI.X.SX32 R29, R87, R83.reuse, 0x1, P2 ;  /* 0x00000053571d7211 */ /* 0x080fe400010f0eff */
[----:B------:R-:W-:Y:S01]  /*1b00*/  ISETP.LT.AND P2, PT, R27, R94, P0 ;  /* 0x0000005e1b00720c */ /* 0x000fe20000741270 */
[----:B------:R0:W2:Y:S01]  /*1b10*/  @P4 LDG.E.U8 R109, desc[UR16][R30.64] ;  /* 0x000000101e6d4981 */ /* 0x0000a2000c1e1100 */
[----:B------:R-:W-:Y:S01]  /*1b20*/  @!P6 IMAD.MOV R54, RZ, RZ, -R54 ;  /* 0x000000ffff36e224 */ /* 0x000fe200078e0a36 */
[----:B------:R-:W-:Y:S01]  /*1b30*/  ISETP.GE.AND P4, PT, R28, RZ, PT ;  /* 0x000000ff1c00720c */ /* 0x000fe20003f86270 */
[----:B------:R-:W-:Y:S01]  /*1b40*/  @P5 IMAD.MOV.U32 R34, RZ, RZ, R26 ;  /* 0x000000ffff225224 */ /* 0x000fe200078e001a */
[C---:B------:R-:W-:Y:S01]  /*1b50*/  IADD3 R28, P6, PT, R33.reuse, R82, RZ ;  /* 0x00000052211c7210 */ /* 0x040fe20007fde0ff */
[----:B------:R-:W-:Y:S01]  /*1b60*/  @P5 IMAD.MOV.U32 R35, RZ, RZ, R29 ;  /* 0x000000ffff235224 */ /* 0x000fe200078e001d */
[----:B------:R-:W-:Y:S02]  /*1b70*/  PRMT R111, RZ, 0x7610, R111 ;  /* 0x00007610ff6f7816 */ /* 0x000fe4000000006f */
[----:B0-----:R-:W-:-:S02]  /*1b80*/  LEA.HI.X.SX32 R31, R33, R83, 0x1, P6 ;  /* 0x00000053211f7211 */ /* 0x001fc400030f0eff */
[----:B------:R-:W-:Y:S02]  /*1b90*/  PRMT R124, RZ, 0x7610, R124 ;  /* 0x00007610ff7c7816 */ /* 0x000fe4000000007c */
[----:B------:R0:W2:Y:S01]  /*1ba0*/  @P5 LDG.E.U8 R111, desc[UR16][R34.64] ;  /* 0x00000010226f5981 */ /* 0x0000a2000c1e1100 */
[----:B------:R-:W-:Y:S01]  /*1bb0*/  LOP3.LUT R30, R70, 0xc, RZ, 0xfc, !PT ;  /* 0x0000000c461e7812 */ /* 0x000fe200078efcff */
[----:B------:R-:W-:Y:S01]  /*1bc0*/  @P2 IMAD.MOV.U32 R36, RZ, RZ, R28 ;  /* 0x000000ffff242224 */ /* 0x000fe200078e001c */
[----:B------:R-:W-:Y:S01]  /*1bd0*/  ISETP.GE.AND P5, PT, R32, RZ, PT ;  /* 0x000000ff2000720c */ /* 0x000fe20003fa6270 */
[----:B------:R-:W-:Y:S01]  /*1be0*/  @P2 IMAD.MOV.U32 R37, RZ, RZ, R31 ;  /* 0x000000ffff252224 */ /* 0x000fe200078e001f */
[----:B------:R-:W-:Y:S02]  /*1bf0*/  ISETP.LT.AND P6, PT, R30, R94, P0 ;  /* 0x0000005e1e00720c */ /* 0x000fe400007c1270 */
[----:B------:R-:W-:Y:S02]  /*1c00*/  LOP3.LUT R33, R70, 0x14, RZ, 0xfc, !PT ;  /* 0x0000001446217812 */ /* 0x000fe400078efcff */
[----:B------:R1:W3:Y:S01]  /*1c10*/  @P2 LDG.E.U8 R124, desc[UR16][R36.64] ;  /* 0x00000010247c2981 */ /* 0x0002e2000c1e1100 */
[----:B------:R-:W-:Y:S01]  /*1c20*/  IADD3 R32, P2, PT, R39, R82, RZ ;  /* 0x0000005227207210 */ /* 0x000fe20007f5e0ff */
[----:B------:R-:W-:Y:S01]  /*1c30*/  @!P4 IMAD.MOV R56, RZ, RZ, -R56 ;  /* 0x000000ffff38c224 */ /* 0x000fe200078e0a38 */
[----:B------:R-:W-:-:S02]  /*1c40*/  PRMT R103, RZ, 0x7610, R103 ;  /* 0x00007610ff677816 */ /* 0x000fc40000000067 */
[-C--:B0-----:R-:W-:Y:S02]  /*1c50*/  LEA.HI.X.SX32 R35, R39, R83.reuse, 0x1, P2 ;  /* 0x0000005327237211 */ /* 0x081fe400010f0eff */
[----:B------:R-:W-:Y:S01]  /*1c60*/  ISETP.LT.AND P2, PT, R33, R94, P0 ;  /* 0x0000005e2100720c */ /* 0x000fe20000741270 */
[----:B------:R-:W-:Y:S01]  /*1c70*/  @!P5 IMAD.MOV R58, RZ, RZ, -R58 ;  /* 0x000000ffff3ad224 */ /* 0x000fe200078e0a3a */
[C---:B------:R-:W-:Y:S01]  /*1c80*/  IADD3 R34, P5, PT, R43.reuse, R82, RZ ;  /* 0x000000522b227210 */ /* 0x040fe20007fbe0ff */
[----:B------:R-:W-:Y:S01]  /*1c90*/  @P6 IMAD.MOV.U32 R39, RZ, RZ, R35 ;  /* 0x000000ffff276224 */ /* 0x000fe200078e0023 */
[----:B------:R-:W-:Y:S01]  /*1ca0*/  ISETP.GE.AND P4, PT, R38, RZ, PT ;  /* 0x000000ff2600720c */ /* 0x000fe20003f86270 */
[----:B------:R-:W-:Y:S01]  /*1cb0*/  @P6 IMAD.MOV.U32 R38, RZ, RZ, R32 ;  /* 0x000000ffff266224 */ /* 0x000fe200078e0020 */
[----:B-1----:R-:W-:Y:S02]  /*1cc0*/  LEA.HI.X.SX32 R37, R43, R83, 0x1, P5 ;  /* 0x000000532b257211 */ /* 0x002fe400028f0eff */
[----:B------:R-:W-:-:S02]  /*1cd0*/  LOP3.LUT R36, R70, 0x1c, RZ, 0xfc, !PT ;  /* 0x0000001c46247812 */ /* 0x000fc400078efcff */
[----:B------:R0:W3:Y:S01]  /*1ce0*/  @P6 LDG.E.U8 R103, desc[UR16][R38.64] ;  /* 0x0000001026676981 */ /* 0x0000e2000c1e1100 */
[----:B------:R-:W-:Y:S01]  /*1cf0*/  ISETP.GE.AND P6, PT, R42, RZ, PT ;  /* 0x000000ff2a00720c */ /* 0x000fe20003fc6270 */
[----:B------:R-:W-:Y:S01]  /*1d00*/  IMAD R87, R62, 0x2, R87 ;  /* 0x000000023e577824 */ /* 0x000fe200078e0257 */
[----:B------:R-:W-:Y:S01]  /*1d10*/  PRMT R101, RZ, 0x7610, R101 ;  /* 0x00007610ff657816 */ /* 0x000fe20000000065 */
[----:B------:R-:W-:Y:S01]  /*1d20*/  @P2 IMAD.MOV.U32 R42, RZ, RZ, R34 ;  /* 0x000000ffff2a2224 */ /* 0x000fe200078e0022 */
[----:B------:R-:W-:Y:S01]  /*1d30*/  ISETP.LT.AND P5, PT, R36, R94, P0 ;  /* 0x0000005e2400720c */ /* 0x000fe200007a1270 */
[----:B------:R-:W-:Y:S01]  /*1d40*/  @P2 IMAD.MOV.U32 R43, RZ, RZ, R37 ;  /* 0x000000ffff2b2224 */ /* 0x000fe200078e0025 */
[----:B------:R-:W-:-:S04]  /*1d50*/  PRMT R96, RZ, 0x7610, R96 ;  /* 0x00007610ff607816 */ /* 0x000fc80000000060 */
[----:B------:R1:W3:Y:S01]  /*1d60*/  @P2 LDG.E.U8 R101, desc[UR16][R42.64] ;  /* 0x000000102a652981 */ /* 0x0002e2000c1e1100 */
[----:B0-----:R-:W-:Y:S01]  /*1d70*/  IADD3 R38, P2, PT, R87, R82, RZ ;  /* 0x0000005257267210 */ /* 0x001fe20007f5e0ff */
[----:B------:R-:W-:Y:S01]  /*1d80*/  @!P4 IMAD.MOV R60, RZ, RZ, -R60 ;  /* 0x000000ffff3cc224 */ /* 0x000fe200078e0a3c */
[----:B------:R-:W-:Y:S01]  /*1d90*/  ISETP.GE.AND P4, PT, R51, RZ, PT ;  /* 0x000000ff3300720c */ /* 0x000fe20003f86270 */
[----:B------:R-:W-:Y:S01]  /*1da0*/  IMAD.MOV.U32 R72, RZ, RZ, R45 ;  /* 0x000000ffff487224 */ /* 0x000fe200078e002d */
[----:B------:R-:W-:Y:S02]  /*1db0*/  LEA.HI.X.SX32 R39, R87, R83, 0x1, P2 ;  /* 0x0000005357277211 */ /* 0x000fe400010f0eff */
[----:B------:R-:W-:Y:S02]  /*1dc0*/  LOP3.LUT R40, R68, 0x1f, RZ, 0xc0, !PT ;  /* 0x0000001f44287812 */ /* 0x000fe400078ec0ff */
[----:B------:R-:W-:Y:S01]  /*1dd0*/  LOP3.LUT R81, RZ, R41, RZ, 0x33, !PT ;  /* 0x00000029ff517212 */ /* 0x000fe200078e33ff */
[----:B------:R-:W3:Y:S01]  /*1de0*/  @P5 LDG.E.U8 R96, desc[UR16][R38.64] ;  /* 0x0000001026605981 */ /* 0x000ee2000c1e1100 */
[----:B------:R-:W-:Y:S01]  /*1df0*/  ISETP.NE.AND P5, PT, R41, RZ, PT ;  /* 0x000000ff2900720c */ /* 0x000fe20003fa5270 */
[----:B------:R-:W-:Y:S01]  /*1e00*/  IMAD R89, R40, R63, RZ ;  /* 0x0000003f28597224 */ /* 0x000fe200078e02ff */
[----:B------:R-:W-:-:S02]  /*1e10*/  ISETP.GE.AND P2, PT, R53, RZ, PT ;  /* 0x000000ff3500720c */ /* 0x000fc40003f46270 */
[----:B------:R-:W-:Y:S01]  /*1e20*/  SEL R45, R81, R46, !P5 ;  /* 0x0000002e512d7207 */ /* 0x000fe20006800000 */
[----:B------:R-:W-:Y:S01]  /*1e30*/  @!P4 IMAD.MOV R74, RZ, RZ, -R74 ;  /* 0x000000ffff4ac224 */ /* 0x000fe200078e0a4a */
[----:B-1----:R-:W-:Y:S01]  /*1e40*/  IADD3 R42, P4, PT, R47, R82, RZ ;  /* 0x000000522f2a7210 */ /* 0x002fe20007f9e0ff */
[----:B------:R-:W-:Y:S01]  /*1e50*/  @!P6 IMAD.MOV R72, RZ, RZ, -R72 ;  /* 0x000000ffff48e224 */ /* 0x000fe200078e0a48 */
[----:B------:R-:W-:Y:S01]  /*1e60*/  IADD3 R88, P6, PT, R89, UR22, RZ ;  /* 0x0000001659587c10 */ /* 0x000fe2000ffde0ff */
[----:B------:R-:W-:Y:S01]  /*1e70*/  IMAD R45, R45, UR4, RZ ;  /* 0x000000042d2d7c24 */ /* 0x000fe2000f8e02ff */
[----:B------:R-:W-:Y:S01]  /*1e80*/  SEL R41, R81, R64, !P5 ;  /* 0x0000004051297207 */ /* 0x000fe20006800000 */
[----:B------:R-:W-:Y:S01]  /*1e90*/  IMAD.MOV.U32 R76, RZ, RZ, R44 ;  /* 0x000000ffff4c7224 */ /* 0x000fe200078e002c */
[----:B------:R-:W-:Y:S02]  /*1ea0*/  LEA.HI.X.SX32 R43, R47, R83, 0x1, P4 ;  /* 0x000000532f2b7211 */ /* 0x000fe400020f0eff */
[----:B------:R-:W-:Y:S01]  /*1eb0*/  LEA.HI.X.SX32 R89, R89, UR23, 0x1, P6 ;  /* 0x0000001759597c11 */ /* 0x000fe2000b0f0eff */
[----:B------:R-:W-:Y:S01]  /*1ec0*/  IMAD R41, R41, UR4, RZ ;  /* 0x0000000429297c24 */ /* 0x000fe2000f8e02ff */
[----:B------:R-:W-:-:S02]  /*1ed0*/  ISETP.GE.AND P4, PT, R49, RZ, PT ;  /* 0x000000ff3100720c */ /* 0x000fc40003f86270 */
[----:B------:R-:W-:Y:S02]  /*1ee0*/  IADD3 R44, P6, PT, R45, R88, RZ ;  /* 0x000000582d2c7210 */ /* 0x000fe40007fde0ff */
[----:B------:R-:W-:Y:S02]  /*1ef0*/  SEL R49, R81, R48, !P5 ;  /* 0x0000003051317207 */ /* 0x000fe40006800000 */
[-C--:B------:R-:W-:Y:S02]  /*1f00*/  LEA.HI.X.SX32 R45, R45, R89.reuse, 0x1, P6 ;  /* 0x000000592d2d7211 */ /* 0x080fe400030f0eff */
[----:B------:R-:W-:Y:S01]  /*1f10*/  IADD3 R46, P6, PT, R41, R88, RZ ;  /* 0x00000058292e7210 */ /* 0x000fe20007fde0ff */
[----:B------:R-:W-:Y:S01]  /*1f20*/  IMAD R49, R49, UR4, RZ ;  /* 0x0000000431317c24 */ /* 0x000fe2000f8e02ff */
[----:B------:R-:W-:Y:S02]  /*1f30*/  SEL R51, R81, R66, !P5 ;  /* 0x0000004251337207 */ /* 0x000fe40006800000 */
[----:B------:R-:W-:-:S02]  /*1f40*/  LEA.HI.X.SX32 R47, R41, R89, 0x1, P6 ;  /* 0x00000059292f7211 */ /* 0x000fc400030f0eff */
[----:B------:R-:W-:Y:S01]  /*1f50*/  IADD3 R48, P6, PT, R49, R88, RZ ;  /* 0x0000005831307210 */ /* 0x000fe20007fde0ff */
[----:B------:R-:W-:Y:S01]  /*1f60*/  IMAD R51, R51, UR4, RZ ;  /* 0x0000000433337c24 */ /* 0x000fe2000f8e02ff */
        /* <DEDUP_REMOVED lines=10> */
[----:B------:R-:W-:Y:S01]  /*2010*/  SEL R59, R81, R56, !P5 ;  /* 0x00000038513b7207 */ /* 0x000fe20006800000 */
[----:B------:R-:W-:Y:S01]  /*2020*/  IMAD R57, R57, UR4, RZ ;  /* 0x0000000439397c24 */ /* 0x000fe2000f8e02ff */
[----:B------:R-:W-:Y:S02]  /*2030*/  IADD3 R54, P6, PT, R55, R88, RZ ;  /* 0x0000005837367210 */ /* 0x000fe40007fde0ff */
[----:B------:R-:W-:Y:S01]  /*2040*/  SEL R61, R81, R58, !P5 ;  /* 0x0000003a513d7207 */ /* 0x000fe20006800000 */
[----:B------:R-:W-:Y:S01]  /*2050*/  IMAD R59, R59, UR4, RZ ;  /* 0x000000043b3b7c24 */ /* 0x000fe2000f8e02ff */
[----:B------:R-:W-:-:S02]  /*2060*/  LEA.HI.X.SX32 R55, R55, R89, 0x1, P6 ;  /* 0x0000005937377211 */ /* 0x000fc400030f0eff */
[----:B------:R-:W-:Y:S01]  /*2070*/  IADD3 R56, P6, PT, R57, R88, RZ ;  /* 0x0000005839387210 */ /* 0x000fe20007fde0ff */
[----:B------:R-:W-:Y:S01]  /*2080*/  IMAD R61, R61, UR4, RZ ;  /* 0x000000043d3d7c24 */ /* 0x000fe2000f8e02ff */
[----:B------:R-:W-:Y:S02]  /*2090*/  SEL R65, R81, R60, !P5 ;  /* 0x0000003c51417207 */ /* 0x000fe40006800000 */
[-C--:B------:R-:W-:Y:S02]  /*20a0*/  LEA.HI.X.SX32 R57, R57, R89.reuse, 0x1, P6 ;  /* 0x0000005939397211 */ /* 0x080fe400030f0eff */
[----:B------:R-:W-:Y:S01]  /*20b0*/  IADD3 R58, P6, PT, R59, R88, RZ ;  /* 0x000000583b3a7210 */ /* 0x000fe20007fde0ff */
[----:B------:R-:W-:Y:S01]  /*20c0*/  @!P2 IMAD.MOV R76, RZ, RZ, -R76 ;  /* 0x000000ffff4ca224 */ /* 0x000fe200078e0a4c */
[----:B------:R-:W-:Y:S01]  /*20d0*/  SEL R67, R81, R72, !P5 ;  /* 0x0000004851437207 */ /* 0x000fe20006800000 */
[----:B------:R-:W-:Y:S01]  /*20e0*/  IMAD R65, R65, UR4, RZ ;  /* 0x0000000441417c24 */ /* 0x000fe2000f8e02ff */
[----:B------:R-:W-:-:S02]  /*20f0*/  LEA.HI.X.SX32 R59, R59, R89, 0x1, P6 ;  /* 0x000000593b3b7211 */ /* 0x000fc400030f0eff */
[----:B------:R-:W-:Y:S01]  /*2100*/  IADD3 R60, P6, PT, R61, R88, RZ ;  /* 0x000000583d3c7210 */ /* 0x000fe20007fde0ff */
[----:B------:R-:W-:Y:S01]  /*2110*/  IMAD R67, R67, UR4, RZ ;  /* 0x0000000443437c24 */ /* 0x000fe2000f8e02ff */
[----:B------:R-:W-:Y:S02]  /*2120*/  SEL R73, R81, R76, !P5 ;  /* 0x0000004c51497207 */ /* 0x000fe40006800000 */
[----:B------:R-:W-:Y:S02]  /*2130*/  LEA.HI.X.SX32 R61, R61, R89, 0x1, P6 ;  /* 0x000000593d3d7211 */ /* 0x000fe400030f0eff */
[----:B------:R-:W-:Y:S01]  /*2140*/  IADD3 R64, P6, PT, R65, R88, RZ ;  /* 0x0000005841407210 */ /* 0x000fe20007fde0ff */
[----:B------:R-:W-:-:S03]  /*2150*/  IMAD R73, R73, UR4, RZ ;  /* 0x0000000449497c24 */ /* 0x000fc6000f8e02ff */
[-C--:B------:R-:W-:Y:S02]  /*2160*/  LEA.HI.X.SX32 R65, R65, R89.reuse, 0x1, P6 ;  /* 0x0000005941417211 */ /* 0x080fe400030f0eff */
[CC--:B------:R-:W-:Y:S02]  /*2170*/  IADD3 R66, P6, PT, R67.reuse, R88.reuse, RZ ;  /* 0x0000005843427210 */ /* 0x0c0fe40007fde0ff */
[----:B------:R-:W-:Y:S02]  /*2180*/  LOP3.LUT R41, R70, 0x6, RZ, 0xfc, !PT ;  /* 0x0000000646297812 */ /* 0x000fe400078efcff */
[----:B------:R-:W-:Y:S02]  /*2190*/  LEA.HI.X.SX32 R67, R67, R89, 0x1, P6 ;  /* 0x0000005943437211 */ /* 0x000fe400030f0eff */
[----:B------:R-:W-:Y:S01]  /*21a0*/  IADD3 R72, P6, PT, R73, R88, RZ ;  /* 0x0000005849487210 */ /* 0x000fe20007fde0ff */
[----:B------:R-:W-:Y:S01]  /*21b0*/  @!P4 IMAD.MOV R84, RZ, RZ, -R84 ;  /* 0x000000ffff54c224 */ /* 0x000fe200078e0a54 */
[----:B------:R-:W-:-:S02]  /*21c0*/  SEL R77, R81, R74, !P5 ;  /* 0x0000004a514d7207 */ /* 0x000fc40006800000 */
[----:B------:R-:W-:Y:S02]  /*21d0*/  LEA.HI.X.SX32 R73, R73, R89, 0x1, P6 ;  /* 0x0000005949497211 */ /* 0x000fe400030f0eff */
[----:B------:R-:W-:Y:S02]  /*21e0*/  ISETP.LT.AND P6, PT, R41, R94, P0 ;  /* 0x0000005e2900720c */ /* 0x000fe400007c1270 */
[C---:B------:R-:W-:Y:S02]  /*21f0*/  IADD3 R74, P4, PT, R75.reuse, R82, RZ ;  /* 0x000000524b4a7210 */ /* 0x040fe40007f9e0ff */
[----:B------:R-:W-:Y:S02]  /*2200*/  LOP3.LUT R69, R70, 0xe, RZ, 0xfc, !PT ;  /* 0x0000000e46457812 */ /* 0x000fe400078efcff */
[----:B------:R-:W-:Y:S02]  /*2210*/  LEA.HI.X.SX32 R75, R75, R83, 0x1, P4 ;  /* 0x000000534b4b7211 */ /* 0x000fe400020f0eff */
[----:B------:R-:W-:-:S02]  /*2220*/  ISETP.LT.AND P4, PT, R69, R94, P0 ;  /* 0x0000005e4500720c */ /* 0x000fc40000781270 */
[----:B------:R-:W-:Y:S01]  /*2230*/  PRMT R93, RZ, 0x7610, R93 ;  /* 0x00007610ff5d7816 */ /* 0x000fe2000000005d */
[----:B------:R-:W-:Y:S01]  /*2240*/  IMAD R77, R77, UR4, RZ ;  /* 0x000000044d4d7c24 */ /* 0x000fe2000f8e02ff */
[----:B------:R-:W-:-:S04]  /*2250*/  PRMT R95, RZ, 0x7610, R95 ;  /* 0x00007610ff5f7816 */ /* 0x000fc8000000005f */
[----:B------:R-:W3:Y:S01]  /*2260*/  @P6 LDG.E.U8 R93, desc[UR16][R42.64] ;  /* 0x000000102a5d6981 */ /* 0x000ee2000c1e1100 */
[----:B------:R-:W-:-:S04]  /*2270*/  IADD3 R76, P6, PT, R77, R88, RZ ;  /* 0x000000584d4c7210 */ /* 0x000fc80007fde0ff */
[----:B------:R-:W-:Y:S01]  /*2280*/  LEA.HI.X.SX32 R77, R77, R89, 0x1, P6 ;  /* 0x000000594d4d7211 */ /* 0x000fe200030f0eff */
[----:B------:R-:W3:Y:S01]  /*2290*/  @P4 LDG.E.U8 R95, desc[UR16][R74.64] ;  /* 0x000000104a5f4981 */ /* 0x000ee2000c1e1100 */
[----:B------:R-:W-:Y:S02]  /*22a0*/  ISETP.GE.AND P6, PT, R78, RZ, PT ;  /* 0x000000ff4e00720c */ /* 0x000fe40003fc6270 */
[----:B------:R-:W-:-:S04]  /*22b0*/  IADD3 R78, P4, PT, R79, R82, RZ ;  /* 0x000000524f4e7210 */ /* 0x000fc80007f9e0ff */
[----:B------:R-:W-:Y:S02]  /*22c0*/  LEA.HI.X.SX32 R79, R79, R83, 0x1, P4 ;  /* 0x000000534f4f7211 */ /* 0x000fe400020f0eff */
[----:B------:R-:W-:Y:S01]  /*22d0*/  ISETP.GE.AND P4, PT, R80, RZ, PT ;  /* 0x000000ff5000720c */ /* 0x000fe20003f86270 */
[----:B------:R-:W-:Y:S01]  /*22e0*/  IMAD.MOV.U32 R86, RZ, RZ, R71 ;  /* 0x000000ffff567224 */ /* 0x000fe200078e0047 */
[C---:B------:R-:W-:Y:S02]  /*22f0*/  LOP3.LUT R71, R70.reuse, 0x16, RZ, 0xfc, !PT ;  /* 0x0000001646477812 */ /* 0x040fe400078efcff */
[----:B------:R-:W-:Y:S01]  /*2300*/  LOP3.LUT R80, R70, 0x1e, RZ, 0xfc, !PT ;  /* 0x0000001e46507812 */ /* 0x000fe200078efcff */
[----:B------:R-:W-:Y:S01]  /*2310*/  @!P6 IMAD.MOV R86, RZ, RZ, -R86 ;  /* 0x000000ffff56e224 */ /* 0x000fe200078e0a56 */
[-C--:B------:R-:W-:Y:S01]  /*2320*/  ISETP.LT.AND P2, PT, R40, R94.reuse, P0 ;  /* 0x0000005e2800720c */ /* 0x080fe20000741270 */
[----:B------:R-:W-:Y:S01]  /*2330*/  IMAD R87, R62, 0x2, R87 ;  /* 0x000000023e577824 */ /* 0x000fe200078e0257 */
[----:B------:R-:W-:-:S02]  /*2340*/  ISETP.LT.AND P6, PT, R71, R94, P0 ;  /* 0x0000005e4700720c */ /* 0x000fc400007c1270 */
[----:B------:R-:W-:-:S03]  /*2350*/  ISETP.LT.AND P0, PT, R80, R94, P0 ;  /* 0x0000005e5000720c */ /* 0x000fc60000701270 */
[----:B------:R-:W-:Y:S01]  /*2360*/  @!P4 IMAD.MOV R85, RZ, RZ, -R85 ;  /* 0x000000ffff55c224 */ /* 0x000fe200078e0a55 */
[----:B------:R-:W-:Y:S02]  /*2370*/  IADD3 R82, P4, PT, R87, R82, RZ ;  /* 0x0000005257527210 */ /* 0x000fe40007f9e0ff */
[C---:B------:R-:W-:Y:S02]  /*2380*/  SEL R84, R81.reuse, R84, !P5 ;  /* 0x0000005451547207 */ /* 0x040fe40006800000 */
[C---:B------:R-:W-:Y:S02]  /*2390*/  SEL R86, R81.reuse, R86, !P5 ;  /* 0x0000005651567207 */ /* 0x040fe40006800000 */
[----:B------:R-:W-:Y:S02]  /*23a0*/  SEL R81, R81, R85, !P5 ;  /* 0x0000005551517207 */ /* 0x000fe40006800000 */
[----:B------:R-:W-:Y:S01]  /*23b0*/  PRMT R99, RZ, 0x7610, R99 ;  /* 0x00007610ff637816 */ /* 0x000fe20000000063 */
[----:B------:R-:W-:Y:S01]  /*23c0*/  IMAD R85, R84, UR4, RZ ;  /* 0x0000000454557c24 */ /* 0x000fe2000f8e02ff */
[----:B------:R-:W-:Y:S01]  /*23d0*/  LEA.HI.X.SX32 R83, R87, R83, 0x1, P4 ;  /* 0x0000005357537211 */ /* 0x000fe200020f0eff */
[----:B------:R-:W-:-:S02]  /*23e0*/  IMAD R87, R86, UR4, RZ ;  /* 0x0000000456577c24 */ /* 0x000fc4000f8e02ff */
[----:B------:R-:W-:Y:S02]  /*23f0*/  IMAD R81, R81, UR4, RZ ;  /* 0x0000000451517c24 */ /* 0x000fe4000f8e02ff */
[----:B------:R-:W3:Y:S01]  /*2400*/  @P0 LDG.E.U8 R99, desc[UR16][R82.64] ;  /* 0x0000001052630981 */ /* 0x000ee2000c1e1100 */
[-C--:B------:R-:W-:Y:S02]  /*2410*/  IADD3 R84, P0, PT, R85, R88.reuse, RZ ;  /* 0x0000005855547210 */ /* 0x080fe40007f1e0ff */
[-C--:B------:R-:W-:Y:S02]  /*2420*/  IADD3 R86, P4, PT, R87, R88.reuse, RZ ;  /* 0x0000005857567210 */ /* 0x080fe40007f9e0ff */
[----:B------:R-:W-:Y:S02]  /*2430*/  IADD3 R88, P5, PT, R81, R88, RZ ;  /* 0x0000005851587210 */ /* 0x000fe40007fbe0ff */
[----:B------:R-:W-:Y:S02]  /*2440*/  PRMT R97, RZ, 0x7610, R97 ;  /* 0x00007610ff617816 */ /* 0x000fe40000000061 */
[----:B------:R-:W-:-:S02]  /*2450*/  PRMT R98, RZ, 0x7610, R98 ;  /* 0x00007610ff627816 */ /* 0x000fc40000000062 */
[----:B------:R-:W-:Y:S02]  /*2460*/  PRMT R100, RZ, 0x7610, R100 ;  /* 0x00007610ff647816 */ /* 0x000fe40000000064 */
[----:B------:R-:W-:Y:S01]  /*2470*/  PRMT R102, RZ, 0x7610, R102 ;  /* 0x00007610ff667816 */ /* 0x000fe20000000066 */
[----:B------:R-:W3:Y:S01]  /*2480*/  @P6 LDG.E.U8 R97, desc[UR16][R78.64] ;  /* 0x000000104e616981 */ /* 0x000ee2000c1e1100 */
[----:B------:R-:W-:Y:S02]  /*2490*/  PRMT R104, RZ, 0x7610, R104 ;  /* 0x00007610ff687816 */ /* 0x000fe40000000068 */
[----:B------:R-:W-:Y:S01]  /*24a0*/  PRMT R106, RZ, 0x7610, R106 ;  /* 0x00007610ff6a7816 */ /* 0x000fe2000000006a */
[----:B------:R-:W3:Y:S01]  /*24b0*/  @P2 LDG.E.U8 R98, desc[UR16][R44.64] ;  /* 0x000000102c622981 */ /* 0x000ee2000c1e1100 */
[----:B------:R-:W-:Y:S02]  /*24c0*/  PRMT R108, RZ, 0x7610, R108 ;  /* 0x00007610ff6c7816 */ /* 0x000fe4000000006c */
[----:B------:R-:W-:Y:S01]  /*24d0*/  PRMT R110, RZ, 0x7610, R110 ;  /* 0x00007610ff6e7816 */ /* 0x000fe2000000006e */
[----:B------:R-:W3:Y:S01]  /*24e0*/  @P2 LDG.E.U8 R100, desc[UR16][R46.64] ;  /* 0x000000102e642981 */ /* 0x000ee2000c1e1100 */
[----:B------:R-:W-:-:S02]  /*24f0*/  PRMT R112, RZ, 0x7610, R112 ;  /* 0x00007610ff707816 */ /* 0x000fc40000000070 */
        /* <DEDUP_REMOVED lines=8> */
[----:B------:R-:W-:-:S02]  /*2580*/  LEA.HI.X.SX32 R85, R85, R89, 0x1, P0 ;  /* 0x0000005955557211 */ /* 0x000fc400000f0eff */
[-C--:B------:R-:W-:Y:S01]  /*2590*/  LEA.HI.X.SX32 R87, R87, R89.reuse, 0x1, P4 ;  /* 0x0000005957577211 */ /* 0x080fe200020f0eff */
[----:B------:R-:W3:Y:S01]  /*25a0*/  @P2 LDG.E.U8 R108, desc[UR16][R54.64] ;  /* 0x00000010366c2981 */ /* 0x000ee2000c1e1100 */
[----:B------:R-:W-:Y:S02]  /*25b0*/  PRMT R113, RZ, 0x7610, R113 ;  /* 0x00007610ff717816 */ /* 0x000fe40000000071 */
[----:B------:R-:W-:Y:S01]  /*25c0*/  PRMT R117, RZ, 0x7610, R117 ;  /* 0x00007610ff757816 */ /* 0x000fe20000000075 */
[----:B------:R-:W3:Y:S01]  /*25d0*/  @P2 LDG.E.U8 R110, desc[UR16][R56.64] ;  /* 0x00000010386e2981 */ /* 0x000ee2000c1e1100 */
[----:B------:R-:W-:Y:S02]  /*25e0*/  PRMT R119, RZ, 0x7610, R119 ;  /* 0x00007610ff777816 */ /* 0x000fe40000000077 */
[----:B------:R-:W-:Y:S01]  /*25f0*/  LEA.HI.X.SX32 R89, R81, R89, 0x1, P5 ;  /* 0x0000005951597211 */ /* 0x000fe200028f0eff */
[----:B------:R-:W3:Y:S04]  /*2600*/  @P2 LDG.E.U8 R112, desc[UR16][R58.64] ;  /* 0x000000103a702981 */ /* 0x000ee8000c1e1100 */
[----:B------:R-:W3:Y:S04]  /*2610*/  @P2 LDG.E.U8 R114, desc[UR16][R60.64] ;  /* 0x000000103c722981 */ /* 0x000ee8000c1e1100 */
[----:B------:R-:W3:Y:S04]  /*2620*/  @P2 LDG.E.U8 R116, desc[UR16][R64.64] ;  /* 0x0000001040742981 */ /* 0x000ee8000c1e1100 */
[----:B------:R-:W3:Y:S04]  /*2630*/  @P2 LDG.E.U8 R118, desc[UR16][R66.64] ;  /* 0x0000001042762981 */ /* 0x000ee8000c1e1100 */
[----:B------:R-:W3:Y:S04]  /*2640*/  @P2 LDG.E.U8 R120, desc[UR16][R72.64] ;  /* 0x0000001048782981 */ /* 0x000ee8000c1e1100 */
[----:B------:R-:W3:Y:S04]  /*2650*/  @P2 LDG.E.U8 R122, desc[UR16][R76.64] ;  /* 0x000000104c7a2981 */ /* 0x000ee8000c1e1100 */
[----:B------:R-:W3:Y:S04]  /*2660*/  @P2 LDG.E.U8 R113, desc[UR16][R84.64] ;  /* 0x0000001054712981 */ /* 0x000ee8000c1e1100 */
[----:B------:R-:W3:Y:S04]  /*2670*/  @P2 LDG.E.U8 R117, desc[UR16][R86.64] ;  /* 0x0000001056752981 */ /* 0x000ee8000c1e1100 */
[----:B------:R-:W3:Y:S01]  /*2680*/  @P2 LDG.E.U8 R119, desc[UR16][R88.64] ;  /* 0x0000001058772981 */ /* 0x000ee2000c1e1100 */
[----:B------:R-:W-:Y:S01]  /*2690*/  SHF.R.S32.HI R81, RZ, 0x7, R68 ;  /* 0x00000007ff517819 */ /* 0x000fe20000011444 */
[----:B------:R-:W-:-:S04]  /*26a0*/  @!UP0 UIADD3 UR4, UPT, UPT, -UR5, 0x100000, URZ ;  /* 0x0010000005048890 */ /* 0x000fc8000fffe1ff */
[----:B------:R-:W-:Y:S02]  /*26b0*/  @!UP0 USHF.L.U32 UR5, UR4, 0xb, URZ ;  /* 0x0000000b04058899 */ /* 0x000fe400080006ff */
[----:B------:R-:W-:Y:S01]  /*26c0*/  @!UP0 USHF.L.U32 UR4, UR4, 0x1, URZ ;  /* 0x0000000104048899 */ /* 0x000fe200080006ff */
[----:B------:R-:W-:Y:S01]  /*26d0*/  SGXT R81, R81, 0x1 ;  /* 0x000000015151781a */ /* 0x000fe20000000200 */
[----:B------:R-:W-:-:S03]  /*26e0*/  VOTEU.ALL UP0, P3 ;  /* 0x0000000000ff7886 */ /* 0x000fc60001800000 */
[----:B------:R-:W-:-:S04]  /*26f0*/  LOP3.LUT R81, R81, 0x90, RZ, 0xc0, !PT ;  /* 0x0000009051517812 */ /* 0x000fc800078ec0ff */
[----:B------:R-:W-:-:S03]  /*2700*/  LOP3.LUT R81, R81, 0x7f, R68, 0x78, !PT ;  /* 0x0000007f51517812 */ /* 0x000fc600078e7844 */
[----:B------:R0:W1:Y:S02]  /*2710*/  @!UP0 SYNCS.EXCH.64 URZ, [UR15+0x4008], UR4 ;  /* 0x004008040fff85b2 */ /* 0x0000640008000100 */
[----:B--2---:R2:W-:Y:S04]  /*2720*/  STS.U8 [R81+UR15], R90 ;  /* 0x0000005a51007988 */ /* 0x0045e8000800000f */
[----:B----4-:R4:W-:Y:S04]  /*2730*/  STS.U8 [R81+UR15+0x400], R91 ;  /* 0x0004005b51007988 */ /* 0x0109e8000800000f */
[----:B-----5:R5:W-:Y:S01]  /*2740*/  STS.U8 [R81+UR15+0x800], R92 ;  /* 0x0008005c51007988 */ /* 0x020be2000800000f */
[----:B--2---:R-:W-:-:S02]  /*2750*/  LOP3.LUT R90, R81, 0x20, RZ, 0x3c, !PT ;  /* 0x00000020515a7812 */ /* 0x004fc400078e3cff */
[C---:B----4-:R-:W-:Y:S01]  /*2760*/  LOP3.LUT R91, R81.reuse, 0x40, RZ, 0x3c, !PT ;  /* 0x00000040515b7812 */ /* 0x050fe200078e3cff */
[----:B------:R0:W-:Y:S01]  /*2770*/  STS.U8 [R81+UR15+0xc00], R115 ;  /* 0x000c007351007988 */ /* 0x0001e2000800000f */
[----:B-----5:R-:W-:-:S03]  /*2780*/  LOP3.LUT R92, R81, 0x60, RZ, 0x3c, !PT ;  /* 0x00000060515c7812 */ /* 0x020fc600078e3cff */
[----:B------:R0:W-:Y:S04]  /*2790*/  STS.U8 [R90+UR15+0x100], R105 ;  /* 0x000100695a007988 */ /* 0x0001e8000800000f */
[----:B---3--:R0:W-:Y:S04]  /*27a0*/  STS.U8 [R90+UR15+0x500], R107 ;  /* 0x0005006b5a007988 */ /* 0x0081e8000800000f */
[----:B------:R0:W-:Y:S04]  /*27b0*/  STS.U8 [R90+UR15+0x900], R109 ;  /* 0x0009006d5a007988 */ /* 0x0001e8000800000f */
[----:B------:R0:W-:Y:S04]  /*27c0*/  STS.U8 [R90+UR15+0xd00], R111 ;  /* 0x000d006f5a007988 */ /* 0x0001e8000800000f */
[----:B------:R0:W-:Y:S04]  /*27d0*/  STS.U8 [R91+UR15+0x200], R124 ;  /* 0x0002007c5b007988 */ /* 0x0001e8000800000f */
[----:B------:R0:W-:Y:S04]  /*27e0*/  STS.U8 [R91+UR15+0x600], R103 ;  /* 0x000600675b007988 */ /* 0x0001e8000800000f */
[----:B------:R0:W-:Y:S04]  /*27f0*/  STS.U8 [R91+UR15+0xa00], R101 ;  /* 0x000a00655b007988 */ /* 0x0001e8000800000f */
[----:B------:R0:W-:Y:S01]  /*2800*/  STS.U8 [R91+UR15+0xe00], R96 ;  /* 0x000e00605b007988 */ /* 0x0001e2000800000f */
[----:B------:R-:W-:-:S04]  /*2810*/  ISETP.NE.U32.AND P0, PT, RZ, UR7, PT ;  /* 0x00000007ff007c0c */ /* 0x000fc8000bf05070 */
[C---:B------:R-:W-:Y:S02]  /*2820*/  ISETP.LT.OR P2, PT, R4.reuse, 0x20, P0 ;  /* 0x000000200400780c */ /* 0x040fe40000741670 */
[----:B------:R-:W-:Y:S01]  /*2830*/  ISETP.GE.AND P4, PT, R4, 0x40, PT ;  /* 0x000000400400780c */ /* 0x000fe20003f86270 */
[----:B------:R0:W-:Y:S04]  /*2840*/  STS.U8 [R92+UR15+0x300], R93 ;  /* 0x0003005d5c007988 */ /* 0x0001e8000800000f */
        /* <DEDUP_REMOVED lines=18> */
[----:B------:R0:W-:Y:S01]  /*2970*/  STS.U8 [R81+UR15+0x1f00], R119 ;  /* 0x001f007751007988 */ /* 0x0001e2000800000f */
[----:B-1----:R1:W-:Y:S06]  /*2980*/  MEMBAR.ALL.CTA ;  /* 0x0000000000007992 */ /* 0x0023ec0000008000 */
[----:B-1----:R-:W1:Y:S02]  /*2990*/  FENCE.VIEW.ASYNC.S ;  /* 0x00000000000073c6 */ /* 0x002e640000000000 */
[----:B-1----:R-:W-:Y:S06]  /*29a0*/  BAR.SYNC.DEFER_BLOCKING 0x0 ;  /* 0x0000000000007b1d */ /* 0x002fec0000010000 */
[----:B------:R-:W-:Y:S05]  /*29b0*/  @P2 BRA `(.L_x_6) ;  /* 0x00000000003c2947 */ /* 0x000fea0003800000 */
[----:B0-----:R-:W-:Y:S02]  /*29c0*/  UIADD3 UR4, UPT, UPT, UR15, 0x1000, URZ ;  /* 0x000010000f047890 */ /* 0x001fe4000fffe0ff */
[----:B------:R-:W-:Y:S02]  /*29d0*/  USHF.R.U32.HI UR6, URZ, 0x4, UR15 ;  /* 0x00000004ff067899 */ /* 0x000fe4000801160f */
[----:B------:R-:W-:Y:S02]  /*29e0*/  USHF.R.U32.HI UR4, URZ, 0x4, UR4 ;  /* 0x00000004ff047899 */ /* 0x000fe40008011604 */
[----:B------:R-:W-:Y:S02]  /*29f0*/  USGXT.U32 UR6, UR6, 0xe ;  /* 0x0000000e0606789a */ /* 0x000fe40008000000 */
[----:B------:R-:W-:Y:S01]  /*2a00*/  USGXT.U32 UR8, UR4, 0xe ;  /* 0x0000000e0408789a */ /* 0x000fe20008000000 */
[----:B------:R-:W-:Y:S02]  /*2a10*/  UMOV UR5, URZ ;  /* 0x000000ff00057c82 */ /* 0x000fe40008000000 */
[----:B------:R-:W-:Y:S01]  /*2a20*/  UMOV UR4, UR10 ;  /* 0x0000000a00047c82 */ /* 0x000fe20008000000 */
[----:B------:R-:W-:Y:S01]  /*2a30*/  UMOV UR20, 0x0 ;  /* 0x0000000000147882 */ /* 0x000fe20000000000 */
[----:B------:R-:W-:Y:S01]  /*2a40*/  UMOV UR21, 0x8208490 ;  /* 0x0820849000157882 */ /* 0x000fe20000000000 */
[----:B------:R-:W-:Y:S01]  /*2a50*/  UMOV UR7, 0x40004040 ;  /* 0x4000404000077882 */ /* 0x000fe20000000000 */
[----:B------:R-:W-:Y:S01]  /*2a60*/  UMOV UR9, 0xc0004010 ;  /* 0xc000401000097882 */ /* 0x000fe20000000000 */
[----:B------:R-:W-:Y:S01]  /*2a70*/  UMOV UR4, UR4 ;  /* 0x0000000400047c82 */ /* 0x000fe20008000000 */
[----:B------:R1:W-:Y:S01]  /*2a80*/  UTCQMMA gdesc[UR6], gdesc[UR8], tmem[UR18], tmem[UR20], idesc[UR21], !UPT ;  /* 0x00ff1408060075ea */ /* 0x0003e2000f800312 */
[----:B------:R1:W-:Y:S01]  /*2a90*/  UTCBAR [UR4], URZ ;  /* 0x000000ff040073e9 */ /* 0x0003e200080000ff */
[----:B------:R-:W-:-:S02]  /*2aa0*/  NOP ;  /* 0x0000000000007918 */ /* 0x000fc40000000000 */
.L_x_6:
[----:B01----:R-:W-:Y:S01]  /*2ab0*/  UMOV UR4, URZ ;  /* 0x000000ff00047c82 */ /* 0x003fe20008000000 */
[----:B------:R-:W-:Y:S05]  /*2ac0*/  @!P4 BRA `(.L_x_7) ;  /* 0x000000100008c947 */ /* 0x000fea0003800000 */
[----:B------:R-:W-:Y:S01]  /*2ad0*/  SHF.R.S32.HI R95, RZ, 0x1f, R4 ;  /* 0x0000001fff5f7819 */ /* 0x000fe20000011404 */
[----:B------:R-:W-:Y:S01]  /*2ae0*/  IMAD.SHL.U32 R93, R62, 0x20, RZ ;  /* 0x000000203e5d7824 */ /* 0x000fe200078e00ff */
[----:B------:R-:W-:Y:S01]  /*2af0*/  UIADD3 UR5, UPT, UPT, UR15, 0x3000, URZ ;  /* 0x000030000f057890 */ /* 0x000fe2000fffe0ff */
[----:B------:R-:W-:Y:S01]  /*2b00*/  VIADD R94, R94, 0xffffffe0 ;  /* 0xffffffe05e5e7836 */ /* 0x000fe20000000000 */
[----:B------:R-:W-:Y:S01]  /*2b10*/  LEA.HI R62, R95, R4, RZ, 0x5 ;  /* 0x000000045f3e7211 */ /* 0x000fe200078f28ff */
[----:B------:R-:W-:Y:S01]  /*2b20*/  UIADD3 UR4, UPT, UPT, UR15, 0x2000, URZ ;  /* 0x000020000f047890 */ /* 0x000fe2000fffe0ff */
[----:B------:R-:W-:Y:S01]  /*2b30*/  IMAD.SHL.U32 R95, R63, 0x20, RZ ;  /* 0x000000203f5f7824 */ /* 0x000fe200078e00ff */
[----:B------:R-:W-:Y:S01]  /*2b40*/  USHF.R.U32.HI UR5, URZ, 0x4, UR5 ;  /* 0x00000004ff057899 */ /* 0x000fe20008011605 */
[----:B------:R-:W-:Y:S01]  /*2b50*/  SHF.R.S32.HI R62, RZ, 0x5, R62 ;  /* 0x00000005ff3e7819 */ /* 0x000fe2000001143e */
[----:B------:R-:W-:Y:S01]  /*2b60*/  USHF.R.U32.HI UR4, URZ, 0x4, UR4 ;  /* 0x00000004ff047899 */ /* 0x000fe20008011604 */
[----:B------:R-:W-:Y:S01]  /*2b70*/  IMAD.MOV.U32 R63, RZ, RZ, RZ ;  /* 0x000000ffff3f7224 */ /* 0x000fe200078e00ff */
[----:B------:R-:W-:Y:S01]  /*2b80*/  SHF.R.S32.HI R96, RZ, 0x1f, R93 ;  /* 0x0000001fff607819 */ /* 0x000fe2000001145d */
[----:B------:R-:W-:Y:S01]  /*2b90*/  UMOV UR13, UR10 ;  /* 0x0000000a000d7c82 */ /* 0x000fe20008000000 */
[----:B------:R-:W-:Y:S01]  /*2ba0*/  VIMNMX R62, PT, PT, R62, 0x2, !PT ;  /* 0x000000023e3e7848 */ /* 0x000fe20007fe0100 */
[----:B------:R-:W-:Y:S01]  /*2bb0*/  USGXT.U32 UR10, UR5, 0xe ;  /* 0x0000000e050a789a */ /* 0x000fe20008000000 */
[----:B------:R-:W-:Y:S01]  /*2bc0*/  SHF.R.S32.HI R98, RZ, 0x1f, R95 ;  /* 0x0000001fff627819 */ /* 0x000fe2000001145f */
[----:B------:R-:W-:-:S02]  /*2bd0*/  USGXT.U32 UR8, UR4, 0xe ;  /* 0x0000000e0408789a */ /* 0x000fc40008000000 */
[----:B------:R-:W-:Y:S01]  /*2be0*/  VIADD R97, R62, 0xffffffff ;  /* 0xffffffff3e617836 */ /* 0x000fe20000000000 */
[----:B------:R-:W-:Y:S01]  /*2bf0*/  UMOV UR14, 0x1 ;  /* 0x00000001000e7882 */ /* 0x000fe20000000000 */
[----:B------:R-:W-:-:S08]  /*2c00*/  UMOV UR5, URZ ;  /* 0x000000ff00057c82 */ /* 0x000fd00008000000 */
.L_x_10:
[----:B------:R-:W-:Y:S01]  /*2c10*/  IADD3 R76, P6, PT, R95, R76, RZ ;  /* 0x0000004c5f4c7210 */ /* 0x000fe20007fde0ff */
[----:B------:R-:W-:Y:S01]  /*2c20*/  IMAD.U32 R63, R63, -0x80000000, RZ ;  /* 0x800000003f3f7824 */ /* 0x000fe200078e00ff */
[C---:B------:R-:W-:Y:S02]  /*2c30*/  IADD3 R84, P5, PT, R95.reuse, R84, RZ ;  /* 0x000000545f547210 */ /* 0x040fe40007fbe0ff */
[C---:B------:R-:W-:Y:S01]  /*2c40*/  IADD3 R88, P2, PT, R95.reuse, R88, RZ ;  /* 0x000000585f587210 */ /* 0x040fe20007f5e0ff */
[C---:B------:R-:W-:Y:S01]  /*2c50*/  IMAD.X R77, R98.reuse, 0x1, R77, P6 ;  /* 0x00000001624d7824 */ /* 0x040fe200030e064d */
        /* <DEDUP_REMOVED lines=24> */
[----:B0-----:R-:W0:Y:S01]  /*2de0*/  SYNCS.PHASECHK.TRANS64.TRYWAIT P6, [UR13], R63 ;  /* 0x0000003fff0075a7 */ /* 0x001e2200080c110d */
[----:B------:R-:W-:Y:S01]  /*2df0*/  IADD3 R48, P4, PT, R95, R48, RZ ;  /* 0x000000305f307210 */ /* 0x000fe20007f9e0ff */
[C---:B------:R-:W-:Y:S01]  /*2e00*/  IMAD.X R47, R98.reuse, 0x1, R47, P5 ;  /* 0x00000001622f7824 */ /* 0x040fe200028e062f */
[C---:B------:R-:W-:Y:S01]  /*2e10*/  IADD3 R26, P5, PT, R93.reuse, R26, RZ ;  /* 0x0000001a5d1a7210 */ /* 0x040fe20007fbe0ff */
[C---:B------:R-:W-:Y:S01]  /*2e20*/  IMAD.X R51, R98.reuse, 0x1, R51, P2 ;  /* 0x0000000162337824 */ /* 0x040fe200010e0633 */
[C---:B------:R-:W-:Y:S01]  /*2e30*/  IADD3 R82, P2, PT, R93.reuse, R82, RZ ;  /* 0x000000525d527210 */ /* 0x040fe20007f5e0ff */
[----:B------:R-:W-:Y:S01]  /*2e40*/  IMAD.X R49, R98, 0x1, R49, P4 ;  /* 0x0000000162317824 */ /* 0x000fe200020e0631 */
        /* <DEDUP_REMOVED lines=26> */
[----:B------:R-:W-:Y:S01]  /*2ff0*/  IADD3 R6, P5, PT, R93, R6, RZ ;  /* 0x000000065d067210 */ /* 0x000fe20007fbe0ff */
[----:B------:R-:W-:Y:S01]  /*3000*/  IMAD.X R43, R96, 0x1, R43, P2 ;  /* 0x00000001602b7824 */ /* 0x000fe200010e062b */
[-C--:B------:R-:W-:Y:S01]  /*3010*/  ISETP.GE.AND P2, PT, R70, R94.reuse, PT ;  /* 0x0000005e4600720c */ /* 0x080fe20003f46270 */
[C---:B------:R-:W-:Y:S01]  /*3020*/  IMAD.X R31, R96.reuse, 0x1, R31, P4 ;  /* 0x00000001601f7824 */ /* 0x040fe200020e061f */
[----:B------:R-:W-:Y:S01]  /*3030*/  ISETP.GE.AND P4, PT, R5, R94, PT ;  /* 0x0000005e0500720c */ /* 0x000fe20003f86270 */
[----:B------:R-:W-:Y:S01]  /*3040*/  IMAD.X R7, R96, 0x1, R7, P5 ;  /* 0x0000000160077824 */ /* 0x000fe200028e0607 */
[----:B------:R-:W-:Y:S01]  /*3050*/  PRMT R107, RZ, 0x7610, R107 ;  /* 0x00007610ff6b7816 */ /* 0x000fe2000000006b */
[----:B0-----:R-:W-:Y:S10]  /*3060*/  @!P6 BRA `(.L_x_8) ;  /* 0x00000034009ce947 */ /* 0x001ff40003800000 */
.L_x_16:
[-C--:B------:R-:W-:Y:S01]  /*3070*/  ISETP.GE.AND P5, PT, R9, R94.reuse, PT ;  /* 0x0000005e0900720c */ /* 0x080fe20003fa6270 */
[----:B------:R-:W-:Y:S01]  /*3080*/  @!P4 IMAD.MOV.U32 R100, RZ, RZ, R8 ;  /* 0x000000ffff64c224 */ /* 0x000fe200078e0008 */
[----:B------:R-:W-:Y:S01]  /*3090*/  PRMT R109, RZ, 0x7610, R109 ;  /* 0x00007610ff6d7816 */ /* 0x000fe2000000006d */
[----:B------:R-:W-:Y:S01]  /*30a0*/  @!P4 IMAD.MOV.U32 R101, RZ, RZ, R11 ;  /* 0x000000ffff65c224 */ /* 0x000fe200078e000b */
[-C--:B------:R-:W-:Y:S01]  /*30b0*/  ISETP.GE.AND P6, PT, R12, R94.reuse, PT ;  /* 0x0000005e0c00720c */ /* 0x080fe20003fc6270 */
[----:B------:R-:W2:Y:S01]  /*30c0*/  @!P2 LDG.E.U8 R107, desc[UR16][R6.64] ;  /* 0x00000010066ba981 */ /* 0x000ea2000c1e1100 */
[----:B------:R-:W-:Y:S02]  /*30d0*/  PRMT R113, RZ, 0x7610, R113 ;  /* 0x00007610ff717816 */ /* 0x000fe40000000071 */
[----:B------:R-:W-:Y:S01]  /*30e0*/  ISETP.GE.AND P2, PT, R15, R94, PT ;  /* 0x0000005e0f00720c */ /* 0x000fe20003f46270 */
[----:B------:R0:W3:Y:S01]  /*30f0*/  @!P4 LDG.E.U8 R109, desc[UR16][R100.64] ;  /* 0x00000010646dc981 */ /* 0x0000e2000c1e1100 */
[----:B------:R-:W-:-:S03]  /*3100*/  PRMT R62, RZ, 0x7610, R62 ;  /* 0x00007610ff3e7816 */ /* 0x000fc6000000003e */
[----:B0-----:R-:W-:Y:S02]  /*3110*/  @!P5 IMAD.MOV.U32 R100, RZ, RZ, R10 ;  /* 0x000000ffff64d224 */ /* 0x001fe400078e000a */
[----:B------:R-:W-:-:S05]  /*3120*/  @!P5 IMAD.MOV.U32 R101, RZ, RZ, R13 ;  /* 0x000000ffff65d224 */ /* 0x000fca00078e000d */
[----:B------:R0:W4:Y:S01]  /*3130*/  @!P5 LDG.E.U8 R113, desc[UR16][R100.64] ;  /* 0x000000106471d981 */ /* 0x000122000c1e1100 */
[----:B------:R-:W-:Y:S02]  /*3140*/  PRMT R63, RZ, 0x7610, R63 ;  /* 0x00007610ff3f7816 */ /* 0x000fe4000000003f */
[----:B------:R-:W-:Y:S01]  /*3150*/  ISETP.GE.AND P4, PT, R18, R94, PT ;  /* 0x0000005e1200720c */ /* 0x000fe20003f86270 */
[----:B0-----:R-:W-:Y:S02]  /*3160*/  @!P6 IMAD.MOV.U32 R100, RZ, RZ, R14 ;  /* 0x000000ffff64e224 */ /* 0x001fe400078e000e */
[----:B------:R-:W-:-:S05]  /*3170*/  @!P6 IMAD.MOV.U32 R101, RZ, RZ, R17 ;  /* 0x000000ffff65e224 */ /* 0x000fca00078e0011 */
[----:B------:R0:W5:Y:S01]  /*3180*/  @!P6 LDG.E.U8 R62, desc[UR16][R100.64] ;  /* 0x00000010643ee981 */ /* 0x000162000c1e1100 */
[----:B------:R-:W-:Y:S02]  /*3190*/  PRMT R119, RZ, 0x7610, R119 ;  /* 0x00007610ff777816 */ /* 0x000fe40000000077 */
[----:B------:R-:W-:Y:S01]  /*31a0*/  ISETP.GE.AND P5, PT, R21, R94, PT ;  /* 0x0000005e1500720c */ /* 0x000fe20003fa6270 */
[----:B0-----:R-:W-:Y:S02]  /*31b0*/  @!P2 IMAD.MOV.U32 R100, RZ, RZ, R16 ;  /* 0x000000ffff64a224 */ /* 0x001fe400078e0010 */
[----:B------:R-:W-:-:S05]  /*31c0*/  @!P2 IMAD.MOV.U32 R101, RZ, RZ, R19 ;  /* 0x000000ffff65a224 */ /* 0x000fca00078e0013 */
[----:B------:R0:W5:Y:S02]  /*31d0*/  @!P2 LDG.E.U8 R63, desc[UR16][R100.64] ;  /* 0x00000010643fa981 */ /* 0x000164000c1e1100 */
[----:B0-----:R-:W-:Y:S02]  /*31e0*/  @!P4 IMAD.MOV.U32 R100, RZ, RZ, R20 ;  /* 0x000000ffff64c224 */ /* 0x001fe400078e0014 */
[----:B------:R-:W-:-:S05]  /*31f0*/  @!P4 IMAD.MOV.U32 R101, RZ, RZ, R23 ;  /* 0x000000ffff65c224 */ /* 0x000fca00078e0017 */
[----:B------:R0:W5:Y:S01]  /*3200*/  @!P4 LDG.E.U8 R119, desc[UR16][R100.64] ;  /* 0x000000106477c981 */ /* 0x000162000c1e1100 */
[-C--:B------:R-:W-:Y:S02]  /*3210*/  ISETP.GE.AND P4, PT, R24, R94.reuse, PT ;  /* 0x0000005e1800720c */ /* 0x080fe40003f86270 */
[----:B------:R-:W-:Y:S02]  /*3220*/  ISETP.GE.AND P2, PT, R27, R94, PT ;  /* 0x0000005e1b00720c */ /* 0x000fe40003f46270 */
[----:B------:R-:W-:Y:S01]  /*3230*/  PRMT R117, RZ, 0x7610, R117 ;  /* 0x00007610ff757816 */ /* 0x000fe20000000075 */
[----:B0-----:R-:W-:Y:S02]  /*3240*/  @!P5 IMAD.MOV.U32 R100, RZ, RZ, R22 ;  /* 0x000000ffff64d224 */ /* 0x001fe400078e0016 */
[----:B------:R-:W-:Y:S01]  /*3250*/  @!P5 IMAD.MOV.U32 R101, RZ, RZ, R25 ;  /* 0x000000ffff65d224 */ /* 0x000fe200078e0019 */
[----:B------:R-:W-:Y:S02]  /*3260*/  PRMT R115, RZ, 0x7610, R115 ;  /* 0x00007610ff737816 */ /* 0x000fe40000000073 */
[----:B------:R-:W-:-:S05]  /*3270*/  PRMT R111, RZ, 0x7610, R111 ;  /* 0x00007610ff6f7816 */ /* 0x000fca000000006f */
[----:B------:R-:W-:Y:S01]  /*3280*/  @!P2 IMAD.MOV.U32 R102, RZ, RZ, R28 ;  /* 0x000000ffff66a224 */ /* 0x000fe200078e001c */
[----:B------:R0:W5:Y:S01]  /*3290*/  @!P5 LDG.E.U8 R117, desc[UR16][R100.64] ;  /* 0x000000106475d981 */ /* 0x000162000c1e1100 */
[----:B------:R-:W-:Y:S01]  /*32a0*/  @!P2 IMAD.MOV.U32 R103, RZ, RZ, R31 ;  /* 0x000000ffff67a224 */ /* 0x000fe200078e001f */
[----:B------:R-:W-:-:S04]  /*32b0*/  ISETP.GE.AND P5, PT, R30, R94, PT ;  /* 0x0000005e1e00720c */ /* 0x000fc80003fa6270 */
[----:B------:R-:W5:Y:S01]  /*32c0*/  @!P2 LDG.E.U8 R111, desc[UR16][R102.64] ;  /* 0x00000010666fa981 */ /* 0x000f62000c1e1100 */
[----:B0-----:R-:W-:Y:S02]  /*32d0*/  @!P4 IMAD.MOV.U32 R100, RZ, RZ, R26 ;  /* 0x000000ffff64c224 */ /* 0x001fe400078e001a */
[----:B------:R-:W-:Y:S01]  /*32e0*/  @!P4 IMAD.MOV.U32 R101, RZ, RZ, R29 ;  /* 0x000000ffff65c224 */ /* 0x000fe200078e001d */
[----:B------:R-:W-:-:S04]  /*32f0*/  ISETP.GE.AND P2, PT, R69, R94, PT ;  /* 0x0000005e4500720c */ /* 0x000fc80003f46270 */
[----:B------:R0:W5:Y:S01]  /*3300*/  @!P4 LDG.E.U8 R115, desc[UR16][R100.64] ;  /* 0x000000106473c981 */ /* 0x000162000c1e1100 */
[-C--:B------:R-:W-:Y:S01]  /*3310*/  ISETP.GE.AND P4, PT, R41, R94.reuse, PT ;  /* 0x0000005e2900720c */ /* 0x080fe20003f86270 */
[----:B------:R-:W-:Y:S01]  /*3320*/  @!P5 IMAD.MOV.U32 R104, RZ, RZ, R32 ;  /* 0x000000ffff68d224 */ /* 0x000fe200078e0020 */
[----:B------:R-:W-:Y:S01]  /*3330*/  PRMT R99, RZ, 0x7610, R99 ;  /* 0x00007610ff637816 */ /* 0x000fe20000000063 */
[----:B------:R-:W-:Y:S01]  /*3340*/  @!P5 IMAD.MOV.U32 R105, RZ, RZ, R35 ;  /* 0x000000ffff69d224 */ /* 0x000fe200078e0023 */
[----:B------:R-:W-:Y:S02]  /*3350*/  ISETP.GE.AND P6, PT, R33, R94, PT ;  /* 0x0000005e2100720c */ /* 0x000fe40003fc6270 */
[----:B0-----:R-:W-:Y:S02]  /*3360*/  PRMT R100, RZ, 0x7610, R100 ;  /* 0x00007610ff647816 */ /* 0x001fe40000000064 */
[----:B------:R-:W-:-:S05]  /*3370*/  PRMT R101, RZ, 0x7610, R101 ;  /* 0x00007610ff657816 */ /* 0x000fca0000000065 */
[----:B------:R-:W5:Y:S01]  /*3380*/  @!P4 LDG.E.U8 R99, desc[UR16][R42.64] ;  /* 0x000000102a63c981 */ /* 0x000f62000c1e1100 */
[----:B------:R-:W-:-:S03]  /*3390*/  ISETP.GE.AND P4, PT, R71, R94, PT ;  /* 0x0000005e4700720c */ /* 0x000fc60003f86270 */
[----:B------:R0:W5:Y:S01]  /*33a0*/  @!P5 LDG.E.U8 R100, desc[UR16][R104.64] ;  /* 0x000000106864d981 */ /* 0x000162000c1e1100 */
[----:B------:R-:W-:-:S03]  /*33b0*/  ISETP.GE.AND P5, PT, R80, R94, PT ;  /* 0x0000005e5000720c */ /* 0x000fc60003fa6270 */
[----:B------:R-:W5:Y:S01]  /*33c0*/  @!P2 LDG.E.U8 R101, desc[UR16][R74.64] ;  /* 0x000000104a65a981 */ /* 0x000f62000c1e1100 */
[-C--:B------:R-:W-:Y:S01]  /*33d0*/  ISETP.GE.AND P2, PT, R36, R94.reuse, PT ;  /* 0x0000005e2400720c */ /* 0x080fe20003f46270 */
[----:B------:R-:W-:Y:S01]  /*33e0*/  @!P6 IMAD.MOV.U32 R120, RZ, RZ, R34 ;  /* 0x000000ffff78e224 */ /* 0x000fe200078e0022 */
[----:B------:R-:W-:Y:S01]  /*33f0*/  PRMT R102, RZ, 0x7610, R102 ;  /* 0x00007610ff667816 */ /* 0x000fe20000000066 */
[----:B------:R-:W-:Y:S01]  /*3400*/  @!P6 IMAD.MOV.U32 R121, RZ, RZ, R37 ;  /* 0x000000ffff79e224 */ /* 0x000fe200078e0025 */
[----:B------:R-:W-:Y:S02]  /*3410*/  PRMT R103, RZ, 0x7610, R103 ;  /* 0x00007610ff677816 */ /* 0x000fe40000000067 */
[----:B0-----:R-:W-:Y:S02]  /*3420*/  PRMT R104, RZ, 0x7610, R104 ;  /* 0x00007610ff687816 */ /* 0x001fe40000000068 */
[----:B------:R-:W-:Y:S01]  /*3430*/  PRMT R105, RZ, 0x7610, R105 ;  /* 0x00007610ff697816 */ /* 0x000fe20000000069 */
[----:B------:R0:W5:Y:S04]  /*3440*/  @!P6 LDG.E.U8 R102, desc[UR16][R120.64] ;  /* 0x000000107866e981 */ /* 0x000168000c1e1100 */
[----:B------:R-:W5:Y:S04]  /*3450*/  @!P4 LDG.E.U8 R103, desc[UR16][R78.64] ;  /* 0x000000104e67c981 */ /* 0x000f68000c1e1100 */
[----:B------:R-:W5:Y:S04]  /*3460*/  @!P2 LDG.E.U8 R104, desc[UR16][R38.64] ;  /* 0x000000102668a981 */ /* 0x000f68000c1e1100 */
[----:B------:R-:W5:Y:S01]  /*3470*/  @!P5 LDG.E.U8 R105, desc[UR16][R82.64] ;  /* 0x000000105269d981 */ /* 0x000f62000c1e1100 */
[----:B------:R-:W-:Y:S01]  /*3480*/  BAR.SYNC.DEFER_BLOCKING 0x0 ;  /* 0x0000000000007b1d */ /* 0x000fe20000010000 */
[----:B------:R-:W-:-:S02]  /*3490*/  ISETP.GE.AND P4, PT, R40, R94, PT ;  /* 0x0000005e2800720c */ /* 0x000fc40003f86270 */
[----:B0-----:R-:W-:Y:S02]  /*34a0*/  PRMT R121, RZ, 0x7610, R121 ;  /* 0x00007610ff797816 */ /* 0x001fe40000000079 */
[----:B------:R-:W-:Y:S02]  /*34b0*/  PRMT R123, RZ, 0x7610, R123 ;  /* 0x00007610ff7b7816 */ /* 0x000fe4000000007b */
[----:B------:R-:W-:Y:S02]  /*34c0*/  PRMT R106, RZ, 0x7610, R106 ;  /* 0x00007610ff6a7816 */ /* 0x000fe4000000006a */
[----:B------:R-:W-:Y:S02]  /*34d0*/  PRMT R108, RZ, 0x7610, R108 ;  /* 0x00007610ff6c7816 */ /* 0x000fe4000000006c */
[----:B------:R-:W-:Y:S02]  /*34e0*/  PRMT R110, RZ, 0x7610, R110 ;  /* 0x00007610ff6e7816 */ /* 0x000fe4000000006e */
[----:B------:R-:W-:-:S02]  /*34f0*/  PRMT R112, RZ, 0x7610, R112 ;  /* 0x00007610ff707816 */ /* 0x000fc40000000070 */
[----:B------:R-:W-:Y:S02]  /*3500*/  PRMT R114, RZ, 0x7610, R114 ;  /* 0x00007610ff727816 */ /* 0x000fe40000000072 */
[----:B------:R-:W-:Y:S02]  /*3510*/  PRMT R116, RZ, 0x7610, R116 ;  /* 0x00007610ff747816 */ /* 0x000fe40000000074 */
[----:B------:R-:W-:Y:S02]  /*3520*/  PRMT R118, RZ, 0x7610, R118 ;  /* 0x00007610ff767816 */ /* 0x000fe40000000076 */
[----:B------:R-:W-:Y:S02]  /*3530*/  PRMT R120, RZ, 0x7610, R120 ;  /* 0x00007610ff787816 */ /* 0x000fe40000000078 */
[----:B------:R-:W-:Y:S01]  /*3540*/  PRMT R122, RZ, 0x7610, R122 ;  /* 0x00007610ff7a7816 */ /* 0x000fe2000000007a */
[----:B------:R-:W5:Y:S01]  /*3550*/  @!P4 LDG.E.U8 R106, desc[UR16][R44.64] ;  /* 0x000000102c6ac981 */ /* 0x000f62000c1e1100 */
[----:B------:R-:W-:-:S03]  /*3560*/  PRMT R124, RZ, 0x7610, R124 ;  /* 0x00007610ff7c7816 */ /* 0x000fc6000000007c */
[----:B------:R-:W5:Y:S04]  /*3570*/  @!P4 LDG.E.U8 R108, desc[UR16][R46.64] ;  /* 0x000000102e6cc981 */ /* 0x000f68000c1e1100 */
        /* <DEDUP_REMOVED lines=8> */
[----:B--2---:R-:W-:Y:S04]  /*3600*/  STS.U8 [R81+UR15+0x2000], R107 ;  /* 0x0020006b51007988 */ /* 0x004fe8000800000f */
[----:B---3--:R0:W-:Y:S02]  /*3610*/  STS.U8 [R81+UR15+0x2400], R109 ;  /* 0x0024006d51007988 */ /* 0x0081e4000800000f */
[----:B0-----:R-:W-:-:S02]  /*3620*/  PRMT R109, RZ, 0x7610, R109 ;  /* 0x00007610ff6d7816 */ /* 0x001fc4000000006d */
[----:B----4-:R0:W-:Y:S02]  /*3630*/  STS.U8 [R81+UR15+0x2800], R113 ;  /* 0x0028007151007988 */ /* 0x0101e4000800000f */
[----:B0-----:R-:W-:Y:S02]  /*3640*/  PRMT R113, RZ, 0x7610, R113 ;  /* 0x00007610ff717816 */ /* 0x001fe40000000071 */
[----:B-----5:R0:W-:Y:S02]  /*3650*/  STS.U8 [R81+UR15+0x2c00], R62 ;  /* 0x002c003e51007988 */ /* 0x0201e4000800000f */
[----:B0-----:R-:W-:Y:S02]  /*3660*/  @!P4 IMAD.MOV.U32 R62, RZ, RZ, R72 ;  /* 0x000000ffff3ec224 */ /* 0x001fe400078e0048 */
[----:B------:R0:W-:Y:S02]  /*3670*/  STS.U8 [R90+UR15+0x2100], R63 ;  /* 0x0021003f5a007988 */ /* 0x0001e4000800000f */
[----:B0-----:R-:W-:-:S05]  /*3680*/  @!P4 IMAD.MOV.U32 R63, RZ, RZ, R73 ;  /* 0x000000ffff3fc224 */ /* 0x001fca00078e0049 */
[----:B------:R0:W2:Y:S02]  /*3690*/  @!P4 LDG.E.U8 R109, desc[UR16][R62.64] ;  /* 0x000000103e6dc981 */ /* 0x0000a4000c1e1100 */
[----:B0-----:R-:W-:Y:S02]  /*36a0*/  @!P4 IMAD.MOV.U32 R62, RZ, RZ, R76 ;  /* 0x000000ffff3ec224 */ /* 0x001fe400078e004c */
[----:B------:R-:W-:-:S05]  /*36b0*/  @!P4 IMAD.MOV.U32 R63, RZ, RZ, R77 ;  /* 0x000000ffff3fc224 */ /* 0x000fca00078e004d */
[----:B------:R0:W3:Y:S02]  /*36c0*/  @!P4 LDG.E.U8 R113, desc[UR16][R62.64] ;  /* 0x000000103e71c981 */ /* 0x0000e4000c1e1100 */
[----:B0-----:R-:W-:Y:S02]  /*36d0*/  @!P4 IMAD.MOV.U32 R62, RZ, RZ, R84 ;  /* 0x000000ffff3ec224 */ /* 0x001fe400078e0054 */
[----:B------:R-:W-:-:S05]  /*36e0*/  @!P4 IMAD.MOV.U32 R63, RZ, RZ, R85 ;  /* 0x000000ffff3fc224 */ /* 0x000fca00078e0055 */
[----:B------:R0:W4:Y:S01]  /*36f0*/  @!P4 LDG.E.U8 R121, desc[UR16][R62.64] ;  /* 0x000000103e79c981 */ /* 0x000122000c1e1100 */
[----:B------:R-:W-:-:S03]  /*3700*/  PRMT R107, RZ, 0x7610, R107 ;  /* 0x00007610ff6b7816 */ /* 0x000fc6000000006b */
[----:B------:R1:W-:Y:S04]  /*3710*/  STS.U8 [R90+UR15+0x2500], R119 ;  /* 0x002500775a007988 */ /* 0x0003e8000800000f */
[----:B------:R-:W5:Y:S01]  /*3720*/  @!P4 LDG.E.U8 R107, desc[UR16][R66.64] ;  /* 0x00000010426bc981 */ /* 0x000f62000c1e1100 */
[----:B0-----:R-:W-:Y:S02]  /*3730*/  @!P4 IMAD.MOV.U32 R62, RZ, RZ, R86 ;  /* 0x000000ffff3ec224 */ /* 0x001fe400078e0056 */
[----:B------:R-:W-:Y:S01]  /*3740*/  @!P4 IMAD.MOV.U32 R63, RZ, RZ, R87 ;  /* 0x000000ffff3fc224 */ /* 0x000fe200078e0057 */
[----:B-1----:R-:W-:-:S04]  /*3750*/  PRMT R119, RZ, 0x7610, R119 ;  /* 0x00007610ff777816 */ /* 0x002fc80000000077 */
[----:B------:R0:W5:Y:S02]  /*3760*/  @!P4 LDG.E.U8 R123, desc[UR16][R62.64] ;  /* 0x000000103e7bc981 */ /* 0x000164000c1e1100 */
[----:B0-----:R-:W-:Y:S02]  /*3770*/  @!P4 IMAD.MOV.U32 R62, RZ, RZ, R88 ;  /* 0x000000ffff3ec224 */ /* 0x001fe400078e0058 */
[----:B------:R-:W-:-:S05]  /*3780*/  @!P4 IMAD.MOV.U32 R63, RZ, RZ, R89 ;  /* 0x000000ffff3fc224 */ /* 0x000fca00078e0059 */
[----:B------:R-:W5:Y:S04]  /*3790*/  @!P4 LDG.E.U8 R119, desc[UR16][R62.64] ;  /* 0x000000103e77c981 */ /* 0x000f68000c1e1100 */
        /* <DEDUP_REMOVED lines=20> */
[----:B------:R-:W-:Y:S01]  /*38e0*/  ULEA UR13, UR14, UR15, 0x3 ;  /* 0x0000000f0e0d7291 */ /* 0x000fe2000f8e18ff */
[----:B------:R-:W-:-:S03]  /*38f0*/  UMOV UR4, UR5 ;  /* 0x0000000500047c82 */ /* 0x000fc60008000000 */
[----:B------:R-:W-:Y:S01]  /*3900*/  UIADD3 UR13, UPT, UPT, UR13, 0x4000, URZ ;  /* 0x000040000d0d7890 */ /* 0x000fe2000fffe0ff */
[----:B--2---:R0:W-:Y:S04]  /*3910*/  STS.U8 [R81+UR15+0x3b00], R109 ;  /* 0x003b006d51007988 */ /* 0x0041e8000800000f */
[----:B---3--:R0:W-:Y:S04]  /*3920*/  STS.U8 [R81+UR15+0x3c00], R113 ;  /* 0x003c007151007988 */ /* 0x0081e8000800000f */
[----:B----4-:R0:W-:Y:S04]  /*3930*/  STS.U8 [R81+UR15+0x3d00], R121 ;  /* 0x003d007951007988 */ /* 0x0101e8000800000f */
[----:B-----5:R0:W-:Y:S04]  /*3940*/  STS.U8 [R81+UR15+0x3a00], R107 ;  /* 0x003a006b51007988 */ /* 0x0201e8000800000f */
[----:B------:R0:W-:Y:S04]  /*3950*/  STS.U8 [R81+UR15+0x3e00], R123 ;  /* 0x003e007b51007988 */ /* 0x0001e8000800000f */
[----:B------:R0:W-:Y:S01]  /*3960*/  STS.U8 [R81+UR15+0x3f00], R119 ;  /* 0x003f007751007988 */ /* 0x0001e2000800000f */
[----:B------:R1:W-:Y:S06]  /*3970*/  MEMBAR.ALL.CTA ;  /* 0x0000000000007992 */ /* 0x0003ec0000008000 */
[----:B-1----:R-:W1:Y:S02]  /*3980*/  FENCE.VIEW.ASYNC.S ;  /* 0x00000000000073c6 */ /* 0x002e640000000000 */
[----:B-1----:R-:W-:Y:S06]  /*3990*/  BAR.SYNC.DEFER_BLOCKING 0x0 ;  /* 0x0000000000007b1d */ /* 0x002fec0000010000 */
[----:B------:R-:W-:Y:S05]  /*39a0*/  @P0 BRA `(.L_x_9) ;  /* 0x0000000000280947 */ /* 0x000fea0003800000 */
[----:B------:R-:W-:Y:S01]  /*39b0*/  UMOV UR6, UR13 ;  /* 0x0000000d00067c82 */ /* 0x000fe20008000000 */
[----:B------:R-:W-:Y:S01]  /*39c0*/  UMOV UR7, URZ ;  /* 0x000000ff00077c82 */ /* 0x000fe20008000000 */
[----:B------:R-:W-:Y:S01]  /*39d0*/  UMOV UR9, 0x40004040 ;  /* 0x4000404000097882 */ /* 0x000fe20000000000 */
[----:B------:R-:W-:Y:S01]  /*39e0*/  UMOV UR11, 0xc0004010 ;  /* 0xc0004010000b7882 */ /* 0x000fe20000000000 */
[----:B------:R-:W-:Y:S01]  /*39f0*/  UMOV UR20, 0x0 ;  /* 0x0000000000147882 */ /* 0x000fe20000000000 */
[----:B------:R-:W-:Y:S01]  /*3a00*/  UMOV UR21, 0x8208490 ;  /* 0x0820849000157882 */ /* 0x000fe20000000000 */
[----:B------:R-:W-:Y:S01]  /*3a10*/  UMOV UR5, UR6 ;  /* 0x0000000600057c82 */ /* 0x000fe20008000000 */
[----:B------:R1:W-:Y:S01]  /*3a20*/  UTCQMMA gdesc[UR8], gdesc[UR10], tmem[UR18], tmem[UR20], idesc[UR21], UPT ;  /* 0x00ff140a080075ea */ /* 0x0003e2000b800312 */
[----:B------:R1:W-:Y:S01]  /*3a30*/  UTCBAR [UR5], URZ ;  /* 0x000000ff050073e9 */ /* 0x0003e200080000ff */
[----:B------:R-:W-:Y:S02]  /*3a40*/  NOP ;  /* 0x0000000000007918 */ /* 0x000fe40000000000 */
.L_x_9:
[----:B------:R-:W-:Y:S01]  /*3a50*/  VIADD R97, R97, 0xffffffff ;  /* 0xffffffff61617836 */ /* 0x000fe20000000000 */
[----:B------:R-:W-:Y:S01]  /*3a60*/  UIADD3 UR14, UPT, UPT, UR14, 0x1, URZ ;  /* 0x000000010e0e7890 */ /* 0x000fe2000fffe0ff */
[----:B------:R-:W-:Y:S02]  /*3a70*/  IMAD.U32 R63, RZ, RZ, UR4 ;  /* 0x00000004ff3f7e24 */ /* 0x000fe4000f8e00ff */
[----:B------:R-:W-:Y:S01]  /*3a80*/  VIADD R94, R94, 0xffffffe0 ;  /* 0xffffffe05e5e7836 */ /* 0x000fe20000000000 */
[----:B------:R-:W-:Y:S01]  /*3a90*/  ISETP.NE.U32.AND P2, PT, R97, RZ, PT ;  /* 0x000000ff6100720c */ /* 0x000fe20003f45070 */
[----:B------:R-:W-:-:S04]  /*3aa0*/  UISETP.GT.AND UP0, UPT, UR14, 0x1, UPT ;  /* 0x000000010e00788c */ /* 0x000fc8000bf04270 */
[----:B-1----:R-:W-:Y:S02]  /*3ab0*/  USEL UR5, URZ, 0x1, !UP0 ;  /* 0x00000001ff057887 */ /* 0x002fe4000c000000 */
[----:B------:R-:W-:Y:S02]  /*3ac0*/  USEL UR14, UR14, URZ, !UP0 ;  /* 0x000000ff0e0e7287 */ /* 0x000fe4000c000000 */
[----:B------:R-:W-:-:S04]  /*3ad0*/  ULOP3.LUT UR5, UR4, UR5, URZ, 0x3c, !UPT ;  /* 0x0000000504057292 */ /* 0x000fc8000f8e3cff */
[----:B------:R-:W-:Y:S08]  /*3ae0*/  @P2 BRA `(.L_x_10) ;  /* 0xfffffff000482947 */ /* 0x000ff0000383ffff */
.L_x_7:
[----:B------:R-:W-:-:S13]  /*3af0*/  ISETP.GE.AND P0, PT, R4, 0x20, PT ;  /* 0x000000200400780c */ /* 0x000fda0003f06270 */
[----:B------:R-:W-:Y:S05]  /*3b00*/  @!P0 BRA `(.L_x_11) ;  /* 0x0000000000108947 */ /* 0x000fea0003800000 */
[----:B------:R-:W-:-:S06]  /*3b10*/  USHF.L.U32 UR4, UR4, 0x1f, URZ ;  /* 0x0000001f04047899 */ /* 0x000fcc00080006ff */
[----:B------:R-:W-:-:S04]  /*3b20*/  IMAD.U32 R4, RZ, RZ, UR4 ;  /* 0x00000004ff047e24 */ /* 0x000fc8000f8e00ff */
[----:B------:R-:W1:Y:S02]  /*3b30*/  SYNCS.PHASECHK.TRANS64.TRYWAIT P0, [UR13], R4 ;  /* 0x00000004ff0075a7 */ /* 0x000e64000800110d */
[----:B-1----:R-:W-:Y:S05]  /*3b40*/  @!P0 BRA `(.L_x_12) ;  /* 0x0000002800f08947 */ /* 0x002fea0003800000 */
.L_x_11:
[----:B------:R-:W-:Y:S01]  /*3b50*/  BAR.SYNC.DEFER_BLOCKING 0x0 ;  /* 0x0000000000007b1d */ /* 0x000fe20000010000 */
[----:B------:R-:W-:Y:S02]  /*3b60*/  LOP3.LUT R83, R68, 0x80, RZ, 0xc0, !PT ;  /* 0x0000008044537812 */ /* 0x000fe400078ec0ff */
[----:B------:R-:W-:Y:S02]  /*3b70*/  LOP3.LUT R69, R3, R70, RZ, 0xfc, !PT ;  /* 0x0000004603457212 */ /* 0x000fe400078efcff */
[----:B------:R-:W-:Y:S01]  /*3b80*/  LEA R85, R83, UR15, 0x5 ;  /* 0x0000000f53557c11 */ /* 0x000fe2000f8e28ff */
[----:B------:R-:W1:Y:S01]  /*3b90*/  LDCU UR4, c[0x0][0x3b4] ;  /* 0x00007680ff0477ac */ /* 0x000e620008000800 */
[C-C-:B------:R-:W-:Y:S02]  /*3ba0*/  LOP3.LUT R71, R3.reuse, 0x1e, R70.reuse, 0xfe, !PT ;  /* 0x0000001e03477812 */ /* 0x140fe400078efe46 */
[C-C-:B------:R-:W-:Y:S01]  /*3bb0*/  LOP3.LUT R72, R3.reuse, 0x1c, R70.reuse, 0xfe, !PT ;  /* 0x0000001c03487812 */ /* 0x140fe200078efe46 */
[----:B------:R-:W-:Y:S01]  /*3bc0*/  IMAD R2, R2, 0x10, R85 ;  /* 0x0000001002027824 */ /* 0x000fe200078e0255 */
[----:B------:R-:W2:Y:S01]  /*3bd0*/  LDCU.128 UR8, c[0x0][0x390] ;  /* 0x00007200ff0877ac */ /* 0x000ea20008000c00 */
[----:B------:R-:W-:-:S02]  /*3be0*/  LOP3.LUT R73, R3, 0x1a, R70, 0xfe, !PT ;  /* 0x0000001a03497812 */ /* 0x000fc400078efe46 */
[C-C-:B------:R-:W-:Y:S02]  /*3bf0*/  LOP3.LUT R74, R3.reuse, 0x18, R70.reuse, 0xfe, !PT ;  /* 0x00000018034a7812 */ /* 0x140fe400078efe46 */
[C-C-:B------:R-:W-:Y:S02]  /*3c00*/  LOP3.LUT R75, R3.reuse, 0x16, R70.reuse, 0xfe, !PT ;  /* 0x00000016034b7812 */ /* 0x140fe400078efe46 */
[C-C-:B------:R-:W-:Y:S02]  /*3c10*/  LOP3.LUT R76, R3.reuse, 0x14, R70.reuse, 0xfe, !PT ;  /* 0x00000014034c7812 */ /* 0x140fe400078efe46 */
[C-C-:B------:R-:W-:Y:S02]  /*3c20*/  LOP3.LUT R77, R3.reuse, 0x12, R70.reuse, 0xfe, !PT ;  /* 0x00000012034d7812 */ /* 0x140fe400078efe46 */
[C-C-:B------:R-:W-:Y:S01]  /*3c30*/  LOP3.LUT R78, R3.reuse, 0x10, R70.reuse, 0xfe, !PT ;  /* 0x00000010034e7812 */ /* 0x140fe200078efe46 */
[----:B------:R-:W3:Y:S02]  /*3c40*/  @!P3 SYNCS.CCTL.IV [UR15+0x4000] ;  /* 0x00400000ff00b9b1 */ /* 0x000ee4000800000f */
[----:B---3--:R-:W-:Y:S01]  /*3c50*/  BAR.SYNC.DEFER_BLOCKING 0x0 ;  /* 0x0000000000007b1d */ /* 0x008fe20000010000 */
[----:B------:R-:W-:-:S02]  /*3c60*/  LOP3.LUT R79, R3, 0xe, R70, 0xfe, !PT ;  /* 0x0000000e034f7812 */ /* 0x000fc400078efe46 */
[C-C-:B------:R-:W-:Y:S02]  /*3c70*/  LOP3.LUT R80, R3.reuse, 0xc, R70.reuse, 0xfe, !PT ;  /* 0x0000000c03507812 */ /* 0x140fe400078efe46 */
[----:B--2---:R-:W-:Y:S02]  /*3c80*/  ISETP.GE.AND P0, PT, R0, UR10, PT ;  /* 0x0000000a00007c0c */ /* 0x004fe4000bf06270 */
[C-C-:B0-----:R-:W-:Y:S01]  /*3c90*/  LOP3.LUT R81, R3.reuse, 0xa, R70.reuse, 0xfe, !PT ;  /* 0x0000000a03517812 */ /* 0x141fe200078efe46 */
[----:B------:R-:W0:Y:S01]  /*3ca0*/  LDTM.x64 R4, tmem[UR12] ;  /* 0x0000000c000479ee */ /* 0x000e220008340000 */
[C-C-:B------:R-:W-:Y:S02]  /*3cb0*/  LOP3.LUT R82, R3.reuse, 0x8, R70.reuse, 0xfe, !PT ;  /* 0x0000000803527812 */ /* 0x140fe400078efe46 */
[C-C-:B------:R-:W-:Y:S02]  /*3cc0*/  LOP3.LUT R83, R3.reuse, 0x6, R70.reuse, 0xfe, !PT ;  /* 0x0000000603537812 */ /* 0x140fe400078efe46 */
[----:B------:R-:W-:-:S02]  /*3cd0*/  LOP3.LUT R84, R3, 0x4, R70, 0xfe, !PT ;  /* 0x0000000403547812 */ /* 0x000fc400078efe46 */
[----:B------:R-:W-:Y:S02]  /*3ce0*/  LOP3.LUT R3, R3, 0x2, R70, 0xfe, !PT ;  /* 0x0000000203037812 */ /* 0x000fe400078efe46 */
[----:B------:R-:W-:Y:S02]  /*3cf0*/  ISETP.LT.AND P2, PT, R69, UR11, !P0 ;  /* 0x0000000b45007c0c */ /* 0x000fe4000c741270 */
[----:B------:R-:W-:Y:S02]  /*3d00*/  ISETP.LT.AND P5, PT, R3, UR11, !P0 ;  /* 0x0000000b03007c0c */ /* 0x000fe4000c7a1270 */
[----:B------:R-:W-:Y:S01]  /*3d10*/  ISETP.LT.AND P4, PT, R84, UR11, !P0 ;  /* 0x0000000b54007c0c */ /* 0x000fe2000c781270 */
[----:B------:R-:W2:Y:S01]  /*3d20*/  @!P3 SYNCS.CCTL.IV [UR15+0x4008] ;  /* 0x00400800ff00b9b1 */ /* 0x000ea2000800000f */
[----:B------:R-:W-:Y:S01]  /*3d30*/  NOP ;  /* 0x0000000000007918 */ /* 0x000fe20000000000 */
[----:B0-----:R-:W-:Y:S02]  /*3d40*/  F2FP.SATFINITE.E5M2.F32.PACK_AB_MERGE_C R4, R5, R4, RZ ;  /* 0x000000040504723e */ /* 0x001fe400048060ff */
[----:B------:R-:W-:-:S02]  /*3d50*/  F2FP.SATFINITE.E5M2.F32.PACK_AB_MERGE_C R6, R7, R6, RZ ;  /* 0x000000060706723e */ /* 0x000fc400048060ff */
[----:B------:R-:W-:Y:S02]  /*3d60*/  F2FP.SATFINITE.E5M2.F32.PACK_AB_MERGE_C R8, R9, R8, RZ ;  /* 0x000000080908723e */ /* 0x000fe400048060ff */
[----:B------:R-:W-:Y:S02]  /*3d70*/  F2FP.SATFINITE.E5M2.F32.PACK_AB_MERGE_C R12, R13, R12, RZ ;  /* 0x0000000c0d0c723e */ /* 0x000fe400048060ff */
[----:B------:R-:W-:Y:S02]  /*3d80*/  F2FP.SATFINITE.E5M2.F32.PACK_AB_MERGE_C R14, R15, R14, RZ ;  /* 0x0000000e0f0e723e */ /* 0x000fe400048060ff */
[----:B------:R-:W-:Y:S02]  /*3d90*/  F2FP.SATFINITE.E5M2.F32.PACK_AB_MERGE_C R16, R17, R16, RZ ;  /* 0x000000101110723e */ /* 0x000fe400048060ff */
[----:B------:R-:W-:Y:S02]  /*3da0*/  F2FP.SATFINITE.E5M2.F32.PACK_AB_MERGE_C R20, R21, R20, RZ ;  /* 0x000000141514723e */ /* 0x000fe400048060ff */
        /* <DEDUP_REMOVED lines=9> */
[----:B------:R-:W-:Y:S02]  /*3e40*/  LOP3.LUT R21, R4, 0xffff, RZ, 0xc0, !PT ;  /* 0x0000ffff04157812 */ /* 0x000fe400078ec0ff */
[----:B------:R-:W-:Y:S02]  /*3e50*/  LOP3.LUT R52, R6, 0xffff, RZ, 0xc0, !PT ;  /* 0x0000ffff06347812 */ /* 0x000fe400078ec0ff */
[----:B------:R-:W-:Y:S02]  /*3e60*/  LOP3.LUT R27, R8, 0xffff, RZ, 0xc0, !PT ;  /* 0x0000ffff081b7812 */ /* 0x000fe400078ec0ff */
[----:B------:R-:W-:-:S02]  /*3e70*/  F2FP.SATFINITE.E5M2.F32.PACK_AB_MERGE_C R34, R35, R34, RZ ;  /* 0x000000222322723e */ /* 0x000fc400048060ff */
[----:B------:R-:W-:Y:S02]  /*3e80*/  F2FP.SATFINITE.E5M2.F32.PACK_AB_MERGE_C R36, R37, R36, RZ ;  /* 0x000000242524723e */ /* 0x000fe400048060ff */
[----:B------:R-:W-:Y:S02]  /*3e90*/  F2FP.SATFINITE.E5M2.F32.PACK_AB_MERGE_C R38, R39, R38, RZ ;  /* 0x000000262726723e */ /* 0x000fe400048060ff */
[----:B------:R-:W-:Y:S02]  /*3ea0*/  F2FP.SATFINITE.E5M2.F32.PACK_AB_MERGE_C R19, R61, R60, RZ ;  /* 0x0000003c3d13723e */ /* 0x000fe400048060ff */
[----:B------:R-:W-:Y:S02]  /*3eb0*/  F2FP.SATFINITE.E5M2.F32.PACK_AB_MERGE_C R23, R65, R64, RZ ;  /* 0x000000404117723e */ /* 0x000fe400048060ff */
[----:B------:R-:W-:Y:S02]  /*3ec0*/  LOP3.LUT R29, R12, 0xffff, RZ, 0xc0, !PT ;  /* 0x0000ffff0c1d7812 */ /* 0x000fe400078ec0ff */
[----:B------:R-:W-:-:S02]  /*3ed0*/  LOP3.LUT R56, R14, 0xffff, RZ, 0xc0, !PT ;  /* 0x0000ffff0e387812 */ /* 0x000fc400078ec0ff */
[----:B------:R-:W-:Y:S02]  /*3ee0*/  LOP3.LUT R31, R16, 0xffff, RZ, 0xc0, !PT ;  /* 0x0000ffff101f7812 */ /* 0x000fe400078ec0ff */
[----:B------:R-:W-:Y:S02]  /*3ef0*/  LOP3.LUT R33, R20, 0xffff, RZ, 0xc0, !PT ;  /* 0x0000ffff14217812 */ /* 0x000fe400078ec0ff */
[----:B------:R-:W-:Y:S02]  /*3f00*/  LOP3.LUT R60, R22, 0xffff, RZ, 0xc0, !PT ;  /* 0x0000ffff163c7812 */ /* 0x000fe400078ec0ff */
[----:B------:R-:W-:Y:S02]  /*3f10*/  LOP3.LUT R35, R24, 0xffff, RZ, 0xc0, !PT ;  /* 0x0000ffff18237812 */ /* 0x000fe400078ec0ff */
[----:B------:R-:W-:Y:S02]  /*3f20*/  LOP3.LUT R37, R28, 0xffff, RZ, 0xc0, !PT ;  /* 0x0000ffff1c257812 */ /* 0x000fe400078ec0ff */
[----:B------:R-:W-:-:S02]  /*3f30*/  LOP3.LUT R64, R30, 0xffff, RZ, 0xc0, !PT ;  /* 0x0000ffff1e407812 */ /* 0x000fc400078ec0ff */
[----:B------:R-:W-:Y:S02]  /*3f40*/  LOP3.LUT R39, R32, 0xffff, RZ, 0xc0, !PT ;  /* 0x0000ffff20277812 */ /* 0x000fe400078ec0ff */
[----:B------:R-:W-:Y:S02]  /*3f50*/  F2FP.SATFINITE.E5M2.F32.PACK_AB_MERGE_C R40, R41, R40, RZ ;  /* 0x000000282928723e */ /* 0x000fe400048060ff */
[----:B------:R-:W-:Y:S02]  /*3f60*/  F2FP.SATFINITE.E5M2.F32.PACK_AB_MERGE_C R44, R45, R44, RZ ;  /* 0x0000002c2d2c723e */ /* 0x000fe400048060ff */
[----:B------:R-:W-:Y:S02]  /*3f70*/  F2FP.SATFINITE.E5M2.F32.PACK_AB_MERGE_C R46, R47, R46, RZ ;  /* 0x0000002e2f2e723e */ /* 0x000fe400048060ff */
[----:B------:R-:W-:Y:S02]  /*3f80*/  F2FP.SATFINITE.E5M2.F32.PACK_AB_MERGE_C R48, R49, R48, RZ ;  /* 0x000000303130723e */ /* 0x000fe400048060ff */
[----:B------:R-:W-:-:S02]  /*3f90*/  F2FP.SATFINITE.E5M2.F32.PACK_AB_MERGE_C R62, R63, R62, RZ ;  /* 0x0000003e3f3e723e */ /* 0x000fc400048060ff */
[----:B------:R-:W-:Y:S02]  /*3fa0*/  F2FP.SATFINITE.E5M2.F32.PACK_AB_MERGE_C R54, R55, R54, RZ ;  /* 0x000000363736723e */ /* 0x000fe400048060ff */
[----:B------:R-:W-:Y:S02]  /*3fb0*/  PRMT R4, R27, 0x3340, R0 ;  /* 0x000033401b047816 */ /* 0x000fe40000000000 */
[----:B------:R-:W-:Y:S02]  /*3fc0*/  PRMT R5, R21, 0x3340, R52 ;  /* 0x0000334015057816 */ /* 0x000fe40000000034 */
[----:B------:R-:W-:Y:S02]  /*3fd0*/  F2FP.SATFINITE.E5M2.F32.PACK_AB_MERGE_C R10, R11, R10, RZ ;  /* 0x0000000a0b0a723e */ /* 0x000fe400048060ff */
[----:B------:R-:W-:Y:S02]  /*3fe0*/  PRMT R6, R31, 0x3340, R0 ;  /* 0x000033401f067816 */ /* 0x000fe40000000000 */
[----:B------:R-:W-:-:S02]  /*3ff0*/  PRMT R7, R29, 0x3340, R56 ;  /* 0x000033401d077816 */ /* 0x000fc40000000038 */
[----:B------:R-:W-:Y:S02]  /*4000*/  F2FP.SATFINITE.E5M2.F32.PACK_AB_MERGE_C R42, R43, R42, RZ ;  /* 0x0000002a2b2a723e */ /* 0x000fe400048060ff */
[--C-:B------:R-:W-:Y:S02]  /*4010*/  PRMT R8, R35, 0x3340, R0.reuse ;  /* 0x0000334023087816 */ /* 0x100fe40000000000 */
[----:B------:R-:W-:Y:S02]  /*4020*/  PRMT R11, R39, 0x3340, R0 ;  /* 0x00003340270b7816 */ /* 0x000fe40000000000 */
[----:B------:R-:W-:Y:S02]  /*4030*/  PRMT R9, R33, 0x3340, R60 ;  /* 0x0000334021097816 */ /* 0x000fe4000000003c */
[----:B------:R-:W-:Y:S02]  /*4040*/  PRMT R12, R37, 0x3340, R64 ;  /* 0x00003340250c7816 */ /* 0x000fe40000000040 */
        /* <DEDUP_REMOVED lines=8> */
[----:B------:R-:W-:Y:S02]  /*40d0*/  LOP3.LUT R23, R23, 0xffff, RZ, 0xc0, !PT ;  /* 0x0000ffff17177812 */ /* 0x000fe400078ec0ff */
[----:B------:R-:W-:Y:S02]  /*40e0*/  PRMT R4, R5, 0x5410, R4 ;  /* 0x0000541005047816 */ /* 0x000fe40000000004 */
[----:B------:R-:W-:Y:S02]  /*40f0*/  LOP3.LUT R17, R17, 0xffff, RZ, 0xc0, !PT ;  /* 0x0000ffff11117812 */ /* 0x000fe400078ec0ff */
[----:B------:R-:W-:Y:S02]  /*4100*/  LOP3.LUT R22, R54, 0xffff, RZ, 0xc0, !PT ;  /* 0x0000ffff36167812 */ /* 0x000fe400078ec0ff */
[----:B------:R-:W-:-:S02]  /*4110*/  LOP3.LUT R25, R25, 0xffff, RZ, 0xc0, !PT ;  /* 0x0000ffff19197812 */ /* 0x000fc400078ec0ff */
[----:B------:R-:W-:Y:S02]  /*4120*/  PRMT R5, R7, 0x5410, R6 ;  /* 0x0000541007057816 */ /* 0x000fe40000000006 */
[----:B------:R-:W-:Y:S02]  /*4130*/  PRMT R6, R9, 0x5410, R8 ;  /* 0x0000541009067816 */ /* 0x000fe40000000008 */
[----:B------:R-:W-:Y:S02]  /*4140*/  PRMT R7, R12, 0x5410, R11 ;  /* 0x000054100c077816 */ /* 0x000fe4000000000b */
[--C-:B------:R-:W-:Y:S02]  /*4150*/  PRMT R12, R43, 0x3340, R0.reuse ;  /* 0x000033402b0c7816 */ /* 0x100fe40000000000 */
[--C-:B------:R-:W-:Y:S02]  /*4160*/  PRMT R13, R47, 0x3340, R0.reuse ;  /* 0x000033402f0d7816 */ /* 0x100fe40000000000 */
[----:B------:R-:W-:-:S02]  /*4170*/  PRMT R15, R23, 0x3340, R0 ;  /* 0x00003340170f7816 */ /* 0x000fc40000000000 */
[----:B------:R-:W-:Y:S02]  /*4180*/  PRMT R9, R41, 0x3340, R38 ;  /* 0x0000334029097816 */ /* 0x000fe40000000026 */
[----:B------:R-:W-:Y:S02]  /*4190*/  PRMT R8, R44, 0x3340, R45 ;  /* 0x000033402c087816 */ /* 0x000fe4000000002d */
[----:B------:R-:W-:Y:S02]  /*41a0*/  PRMT R20, R19, 0x3340, R16 ;  /* 0x0000334013147816 */ /* 0x000fe40000000010 */
[----:B------:R-:W-:Y:S02]  /*41b0*/  PRMT R14, R25, 0x3340, R0 ;  /* 0x00003340190e7816 */ /* 0x000fe40000000000 */
[----:B------:R-:W-:Y:S02]  /*41c0*/  PRMT R11, R17, 0x3340, R22 ;  /* 0x00003340110b7816 */ /* 0x000fe40000000016 */
[----:B------:R-:W-:-:S02]  /*41d0*/  PRMT R12, R9, 0x5410, R12 ;  /* 0x00005410090c7816 */ /* 0x000fc4000000000c */
[----:B------:R-:W-:Y:S02]  /*41e0*/  PRMT R13, R8, 0x5410, R13 ;  /* 0x00005410080d7816 */ /* 0x000fe4000000000d */
[----:B------:R-:W-:Y:S02]  /*41f0*/  PRMT R15, R20, 0x5410, R15 ;  /* 0x00005410140f7816 */ /* 0x000fe4000000000f */
[----:B------:R-:W-:Y:S02]  /*4200*/  PRMT R14, R11, 0x5410, R14 ;  /* 0x000054100b0e7816 */ /* 0x000fe4000000000e */
[----:B------:R-:W-:Y:S02]  /*4210*/  SHF.R.U32.HI R8, RZ, 0x8, R21 ;  /* 0x00000008ff087819 */ /* 0x000fe40000011615 */
[----:B------:R-:W-:Y:S02]  /*4220*/  SHF.R.U32.HI R9, RZ, 0x8, R52 ;  /* 0x00000008ff097819 */ /* 0x000fe40000011634 */
[----:B------:R-:W-:-:S02]  /*4230*/  SHF.R.U32.HI R20, RZ, 0x8, R29 ;  /* 0x00000008ff147819 */ /* 0x000fc4000001161d */
[----:B------:R-:W-:Y:S02]  /*4240*/  SHF.R.U32.HI R11, RZ, 0x8, R27 ;  /* 0x00000008ff0b7819 */ /* 0x000fe4000001161b */
[----:B------:R-:W-:Y:S02]  /*4250*/  SHF.R.U32.HI R21, RZ, 0x8, R56 ;  /* 0x00000008ff157819 */ /* 0x000fe40000011638 */
[----:B------:R-:W-:Y:S02]  /*4260*/  SHF.R.U32.HI R24, RZ, 0x8, R31 ;  /* 0x00000008ff187819 */ /* 0x000fe4000001161f */
[----:B------:R-:W-:Y:S02]  /*4270*/  LOP3.LUT R8, R8, 0xffff, RZ, 0xc0, !PT ;  /* 0x0000ffff08087812 */ /* 0x000fe400078ec0ff */
[----:B------:R-:W-:Y:S02]  /*4280*/  LOP3.LUT R9, R9, 0xffff, RZ, 0xc0, !PT ;  /* 0x0000ffff09097812 */ /* 0x000fe400078ec0ff */
[----:B------:R-:W-:-:S02]  /*4290*/  LOP3.LUT R29, R20, 0xffff, RZ, 0xc0, !PT ;  /* 0x0000ffff141d7812 */ /* 0x000fc400078ec0ff */
[----:B------:R-:W-:Y:S02]  /*42a0*/  LOP3.LUT R11, R11, 0xffff, RZ, 0xc0, !PT ;  /* 0x0000ffff0b0b7812 */ /* 0x000fe400078ec0ff */
[----:B------:R-:W-:Y:S02]  /*42b0*/  LOP3.LUT R20, R21, 0xffff, RZ, 0xc0, !PT ;  /* 0x0000ffff15147812 */ /* 0x000fe400078ec0ff */
[----:B------:R-:W-:Y:S02]  /*42c0*/  LOP3.LUT R21, R24, 0xffff, RZ, 0xc0, !PT ;  /* 0x0000ffff18157812 */ /* 0x000fe400078ec0ff */
[----:B------:R-:W-:Y:S02]  /*42d0*/  PRMT R28, R8, 0x3340, R9 ;  /* 0x00003340081c7816 */ /* 0x000fe40000000009 */
[----:B------:R-:W-:Y:S02]  /*42e0*/  PRMT R27, R11, 0x3340, R0 ;  /* 0x000033400b1b7816 */ /* 0x000fe40000000000 */
[----:B------:R-:W-:-:S02]  /*42f0*/  PRMT R30, R29, 0x3340, R20 ;  /* 0x000033401d1e7816 */ /* 0x000fc40000000014 */
[----:B------:R-:W-:Y:S02]  /*4300*/  SHF.R.U32.HI R8, RZ, 0x8, R33 ;  /* 0x00000008ff087819 */ /* 0x000fe40000011621 */
[----:B------:R-:W-:Y:S02]  /*4310*/  SHF.R.U32.HI R9, RZ, 0x8, R60 ;  /* 0x00000008ff097819 */ /* 0x000fe4000001163c */
[----:B------:R-:W-:Y:S02]  /*4320*/  PRMT R29, R21, 0x3340, R0 ;  /* 0x00003340151d7816 */ /* 0x000fe40000000000 */
[----:B------:R-:W-:Y:S02]  /*4330*/  SHF.R.U32.HI R11, RZ, 0x8, R35 ;  /* 0x00000008ff0b7819 */ /* 0x000fe40000011623 */
[----:B------:R-:W-:Y:S02]  /*4340*/  SHF.R.U32.HI R20, RZ, 0x8, R37 ;  /* 0x00000008ff147819 */ /* 0x000fe40000011625 */
[----:B------:R-:W-:-:S02]  /*4350*/  SHF.R.U32.HI R21, RZ, 0x8, R64 ;  /* 0x00000008ff157819 */ /* 0x000fc40000011640 */
[----:B------:R-:W-:Y:S02]  /*4360*/  SHF.R.U32.HI R24, RZ, 0x8, R39 ;  /* 0x00000008ff187819 */ /* 0x000fe40000011627 */
[----:B------:R-:W-:Y:S02]  /*4370*/  LOP3.LUT R8, R8, 0xffff, RZ, 0xc0, !PT ;  /* 0x0000ffff08087812 */ /* 0x000fe400078ec0ff */
[----:B------:R-:W-:Y:S02]  /*4380*/  LOP3.LUT R9, R9, 0xffff, RZ, 0xc0, !PT ;  /* 0x0000ffff09097812 */ /* 0x000fe400078ec0ff */
[----:B------:R-:W-:Y:S02]  /*4390*/  LOP3.LUT R11, R11, 0xffff, RZ, 0xc0, !PT ;  /* 0x0000ffff0b0b7812 */ /* 0x000fe400078ec0ff */
[----:B------:R-:W-:Y:S02]  /*43a0*/  LOP3.LUT R33, R20, 0xffff, RZ, 0xc0, !PT ;  /* 0x0000ffff14217812 */ /* 0x000fe400078ec0ff */
[----:B------:R-:W-:-:S02]  /*43b0*/  LOP3.LUT R20, R21, 0xffff, RZ, 0xc0, !PT ;  /* 0x0000ffff15147812 */ /* 0x000fc400078ec0ff */
[----:B------:R-:W-:Y:S02]  /*43c0*/  LOP3.LUT R21, R24, 0xffff, RZ, 0xc0, !PT ;  /* 0x0000ffff18157812 */ /* 0x000fe400078ec0ff */
[----:B------:R-:W-:Y:S02]  /*43d0*/  PRMT R32, R8, 0x3340, R9 ;  /* 0x0000334008207816 */ /* 0x000fe40000000009 */
[----:B------:R-:W-:Y:S02]  /*43e0*/  PRMT R31, R11, 0x3340, R0 ;  /* 0x000033400b1f7816 */ /* 0x000fe40000000000 */
[----:B------:R-:W-:Y:S02]  /*43f0*/  SHF.R.U32.HI R8, RZ, 0x8, R41 ;  /* 0x00000008ff087819 */ /* 0x000fe40000011629 */
[----:B------:R-:W-:Y:S02]  /*4400*/  SHF.R.U32.HI R9, RZ, 0x8, R38 ;  /* 0x00000008ff097819 */ /* 0x000fe40000011626 */
[----:B------:R-:W-:-:S02]  /*4410*/  PRMT R36, R33, 0x3340, R20 ;  /* 0x0000334021247816 */ /* 0x000fc40000000014 */
[----:B------:R-:W-:Y:S02]  /*4420*/  SHF.R.U32.HI R11, RZ, 0x8, R43 ;  /* 0x00000008ff0b7819 */ /* 0x000fe4000001162b */
[----:B------:R-:W-:Y:S02]  /*4430*/  PRMT R33, R21, 0x3340, R0 ;  /* 0x0000334015217816 */ /* 0x000fe40000000000 */
[----:B------:R-:W-:Y:S02]  /*4440*/  SHF.R.U32.HI R20, RZ, 0x8, R44 ;  /* 0x00000008ff147819 */ /* 0x000fe4000001162c */
[----:B------:R-:W-:Y:S02]  /*4450*/  SHF.R.U32.HI R21, RZ, 0x8, R45 ;  /* 0x00000008ff157819 */ /* 0x000fe4000001162d */
[----:B------:R-:W-:Y:S02]  /*4460*/  SHF.R.U32.HI R24, RZ, 0x8, R47 ;  /* 0x00000008ff187819 */ /* 0x000fe4000001162f */
[----:B------:R-:W-:-:S02]  /*4470*/  LOP3.LUT R8, R8, 0xffff, RZ, 0xc0, !PT ;  /* 0x0000ffff08087812 */ /* 0x000fc400078ec0ff */
[----:B------:R-:W-:Y:S02]  /*4480*/  LOP3.LUT R9, R9, 0xffff, RZ, 0xc0, !PT ;  /* 0x0000ffff09097812 */ /* 0x000fe400078ec0ff */
[----:B------:R-:W-:Y:S02]  /*4490*/  LOP3.LUT R11, R11, 0xffff, RZ, 0xc0, !PT ;  /* 0x0000ffff0b0b7812 */ /* 0x000fe400078ec0ff */
[----:B------:R-:W-:Y:S02]  /*44a0*/  LOP3.LUT R37, R20, 0xffff, RZ, 0xc0, !PT ;  /* 0x0000ffff14257812 */ /* 0x000fe400078ec0ff */
[----:B------:R-:W-:Y:S02]  /*44b0*/  LOP3.LUT R20, R21, 0xffff, RZ, 0xc0, !PT ;  /* 0x0000ffff15147812 */ /* 0x000fe400078ec0ff */
[----:B------:R-:W-:Y:S02]  /*44c0*/  LOP3.LUT R21, R24, 0xffff, RZ, 0xc0, !PT ;  /* 0x0000ffff18157812 */ /* 0x000fe400078ec0ff */
[----:B------:R-:W-:-:S02]  /*44d0*/  PRMT R35, R8, 0x3340, R9 ;  /* 0x0000334008237816 */ /* 0x000fc40000000009 */
[----:B------:R-:W-:Y:S02]  /*44e0*/  PRMT R24, R11, 0x3340, R0 ;  /* 0x000033400b187816 */ /* 0x000fe40000000000 */
[----:B------:R-:W-:Y:S02]  /*44f0*/  LOP3.LUT R9, R10, 0xffff, RZ, 0xc0, !PT ;  /* 0x0000ffff0a097812 */ /* 0x000fe400078ec0ff */
[----:B------:R-:W-:Y:S02]  /*4500*/  PRMT R8, R28, 0x5410, R27 ;  /* 0x000054101c087816 */ /* 0x000fe4000000001b */
[----:B------:R-:W-:Y:S02]  /*4510*/  PRMT R10, R32, 0x5410, R31 ;  /* 0x00005410200a7816 */ /* 0x000fe4000000001f */
[----:B------:R-:W-:Y:S02]  /*4520*/  LOP3.LUT R11, R26, 0xffff, RZ, 0xc0, !PT ;  /* 0x0000ffff1a0b7812 */ /* 0x000fe400078ec0ff */
[----:B------:R-:W-:-:S02]  /*4530*/  PRMT R29, R30, 0x5410, R29 ;  /* 0x000054101e1d7816 */ /* 0x000fc4000000001d */
[----:B------:R-:W-:Y:S02]  /*4540*/  PRMT R33, R36, 0x5410, R33 ;  /* 0x0000541024217816 */ /* 0x000fe40000000021 */
[----:B------:R-:W-:Y:S02]  /*4550*/  LOP3.LUT R18, R18, 0xffff, RZ, 0xc0, !PT ;  /* 0x0000ffff12127812 */ /* 0x000fe400078ec0ff */
[----:B------:R-:W-:Y:S02]  /*4560*/  LOP3.LUT R34, R34, 0xffff, RZ, 0xc0, !PT ;  /* 0x0000ffff22227812 */ /* 0x000fe400078ec0ff */
[--C-:B------:R-:W-:Y:S02]  /*4570*/  PRMT R4, R4, 0x4210, R9.reuse ;  /* 0x0000421004047816 */ /* 0x100fe40000000009 */
[----:B------:R-:W-:Y:S02]  /*4580*/  PRMT R8, R8, 0x5210, R9 ;  /* 0x0000521008087816 */ /* 0x000fe40000000009 */
[----:B------:R-:W-:-:S02]  /*4590*/  PRMT R6, R6, 0x4210, R11 ;  /* 0x0000421006067816 */ /* 0x000fc4000000000b */
[----:B------:R-:W-:Y:S02]  /*45a0*/  PRMT R10, R10, 0x5210, R11 ;  /* 0x000052100a0a7816 */ /* 0x000fe4000000000b */
[--C-:B------:R-:W-:Y:S02]  /*45b0*/  PRMT R5, R5, 0x4210, R18.reuse ;  /* 0x0000421005057816 */ /* 0x100fe40000000012 */
[----:B------:R-:W-:Y:S02]  /*45c0*/  PRMT R9, R29, 0x5210, R18 ;  /* 0x000052101d097816 */ /* 0x000fe40000000012 */
[--C-:B------:R-:W-:Y:S02]  /*45d0*/  PRMT R7, R7, 0x4210, R34.reuse ;  /* 0x0000421007077816 */ /* 0x100fe40000000022 */
[----:B------:R-:W-:Y:S02]  /*45e0*/  PRMT R11, R33, 0x5210, R34 ;  /* 0x00005210210b7816 */ /* 0x000fe40000000022 */
[----:B------:R-:W-:Y:S01]  /*45f0*/  SHF.R.U32.HI R17, RZ, 0x8, R17 ;  /* 0x00000008ff117819 */ /* 0x000fe20000011611 */
[----:B--2---:R-:W-:Y:S01]  /*4600*/  STS.128 [R2], R4 ;  /* 0x0000000402007388 */ /* 0x004fe20000000c00 */
[----:B------:R-:W-:-:S02]  /*4610*/  SHF.R.U32.HI R22, RZ, 0x8, R22 ;  /* 0x00000008ff167819 */ /* 0x000fc40000011616 */
[----:B------:R-:W-:Y:S01]  /*4620*/  SHF.R.U32.HI R25, RZ, 0x8, R25 ;  /* 0x00000008ff197819 */ /* 0x000fe20000011619 */
[----:B------:R0:W-:Y:S01]  /*4630*/  STS.128 [R2+0x800], R8 ;  /* 0x0008000802007388 */ /* 0x0001e20000000c00 */
[----:B------:R-:W-:Y:S02]  /*4640*/  SHF.R.U32.HI R19, RZ, 0x8, R19 ;  /* 0x00000008ff137819 */ /* 0x000fe40000011613 */
[----:B------:R-:W-:Y:S02]  /*4650*/  SHF.R.U32.HI R16, RZ, 0x8, R16 ;  /* 0x00000008ff107819 */ /* 0x000fe40000011610 */
[----:B------:R-:W-:Y:S02]  /*4660*/  SHF.R.U32.HI R23, RZ, 0x8, R23 ;  /* 0x00000008ff177819 */ /* 0x000fe40000011617 */
[----:B------:R-:W-:Y:S02]  /*4670*/  LOP3.LUT R25, R25, 0xffff, RZ, 0xc0, !PT ;  /* 0x0000ffff19197812 */ /* 0x000fe400078ec0ff */
[----:B------:R-:W-:-:S02]  /*4680*/  LOP3.LUT R22, R22, 0xffff, RZ, 0xc0, !PT ;  /* 0x0000ffff16167812 */ /* 0x000fc400078ec0ff */
[----:B------:R-:W-:Y:S02]  /*4690*/  LOP3.LUT R17, R17, 0xffff, RZ, 0xc0, !PT ;  /* 0x0000ffff11117812 */ /* 0x000fe400078ec0ff */
[----:B------:R-:W-:Y:S02]  /*46a0*/  LOP3.LUT R23, R23, 0xffff, RZ, 0xc0, !PT ;  /* 0x0000ffff17177812 */ /* 0x000fe400078ec0ff */
[----:B------:R-:W-:Y:S02]  /*46b0*/  LOP3.LUT R16, R16, 0xffff, RZ, 0xc0, !PT ;  /* 0x0000ffff10107812 */ /* 0x000fe400078ec0ff */
[----:B------:R-:W-:Y:S02]  /*46c0*/  LOP3.LUT R19, R19, 0xffff, RZ, 0xc0, !PT ;  /* 0x0000ffff13137812 */ /* 0x000fe400078ec0ff */
[----:B------:R-:W-:Y:S02]  /*46d0*/  F2FP.SATFINITE.E5M2.F32.PACK_AB_MERGE_C R58, R59, R58, RZ ;  /* 0x0000003a3b3a723e */ /* 0x000fe400048060ff */
[----:B------:R-:W-:-:S02]  /*46e0*/  PRMT R38, R37, 0x3340, R20 ;  /* 0x0000334025267816 */ /* 0x000fc40000000014 */
[--C-:B------:R-:W-:Y:S01]  /*46f0*/  PRMT R37, R21, 0x3340, R0.reuse ;  /* 0x0000334015257816 */ /* 0x100fe20000000000 */
[----:B------:R-:W-:Y:S01]  /*4700*/  IMAD.SHL.U32 R21, R68, 0x10, RZ ;  /* 0x0000001044157824 */ /* 0x000fe200078e00ff */
[----:B------:R-:W-:Y:S01]  /*4710*/  PRMT R25, R25, 0x3340, R0 ;  /* 0x0000334019197816 */ /* 0x000fe20000000000 */
[----:B------:R-:W2:Y:S01]  /*4720*/  LDC R20, c[0x0][0x3b8] ;  /* 0x0000ee00ff147b82 */ /* 0x000ea20000000800 */
[----:B------:R-:W-:Y:S02]  /*4730*/  PRMT R22, R17, 0x3340, R22 ;  /* 0x0000334011167816 */ /* 0x000fe40000000016 */
[----:B------:R-:W-:Y:S02]  /*4740*/  F2FP.SATFINITE.E5M2.F32.PACK_AB_MERGE_C R66, R67, R66, RZ ;  /* 0x000000424342723e */ /* 0x000fe400048060ff */
[----:B------:R-:W-:Y:S02]  /*4750*/  PRMT R23, R23, 0x3340, R0 ;  /* 0x0000334017177816 */ /* 0x000fe40000000000 */
[----:B0-----:R-:W-:-:S02]  /*4760*/  PRMT R8, R19, 0x3340, R16 ;  /* 0x0000334013087816 */ /* 0x001fc40000000010 */
[----:B------:R-:W-:Y:S02]  /*4770*/  LOP3.LUT R11, R58, 0xffff, RZ, 0xc0, !PT ;  /* 0x0000ffff3a0b7812 */ /* 0x000fe400078ec0ff */
[----:B------:R-:W-:Y:S01]  /*4780*/  PRMT R16, R22, 0x5410, R25 ;  /* 0x0000541016107816 */ /* 0x000fe20000000019 */
[----:B-1----:R-:W-:Y:S01]  /*4790*/  IMAD R22, R0, UR4, RZ ;  /* 0x0000000400167c24 */ /* 0x002fe2000f8e02ff */
[----:B------:R-:W-:Y:S02]  /*47a0*/  PRMT R17, R8, 0x5410, R23 ;  /* 0x0000541008117816 */ /* 0x000fe40000000017 */
[----:B------:R-:W-:Y:S02]  /*47b0*/  LOP3.LUT R66, R66, 0xffff, RZ, 0xc0, !PT ;  /* 0x0000ffff42427812 */ /* 0x000fe400078ec0ff */
[----:B------:R-:W-:Y:S01]  /*47c0*/  LOP3.LUT R21, R21, 0xff0, RZ, 0xc0, !PT ;  /* 0x00000ff015157812 */ /* 0x000fe200078ec0ff */
[----:B------:R-:W-:Y:S01]  /*47d0*/  BAR.SYNC.DEFER_BLOCKING 0x0 ;  /* 0x0000000000007b1d */ /* 0x000fe20000010000 */
[----:B------:R-:W-:-:S02]  /*47e0*/  PRMT R10, R14, 0x4210, R11 ;  /* 0x000042100e0a7816 */ /* 0x000fc4000000000b */
[----:B------:R-:W-:Y:S02]  /*47f0*/  PRMT R14, R16, 0x5210, R11 ;  /* 0x00005210100e7816 */ /* 0x000fe4000000000b */
[--C-:B------:R-:W-:Y:S01]  /*4800*/  PRMT R11, R15, 0x4210, R66.reuse ;  /* 0x000042100f0b7816 */ /* 0x100fe20000000042 */
[-C--:B--2---:R-:W-:Y:S01]  /*4810*/  IMAD R23, R69, R20.reuse, RZ ;  /* 0x0000001445177224 */ /* 0x084fe200078e02ff */
[----:B------:R-:W-:Y:S01]  /*4820*/  PRMT R15, R17, 0x5210, R66 ;  /* 0x00005210110f7816 */ /* 0x000fe20000000042 */
[----:B------:R-:W-:Y:S01]  /*4830*/  IMAD R3, R3, R20, RZ ;  /* 0x0000001403037224 */ /* 0x000fe200078e02ff */
[----:B------:R-:W-:Y:S01]  /*4840*/  F2FP.SATFINITE.E5M2.F32.PACK_AB_MERGE_C R50, R51, R50, RZ ;  /* 0x000000323332723e */ /* 0x000fe200048060ff */
[----:B------:R-:W-:Y:S01]  /*4850*/  IMAD R27, R84, R20, RZ ;  /* 0x00000014541b7224 */ /* 0x000fe200078e02ff */
[----:B------:R-:W-:Y:S02]  /*4860*/  LOP3.LUT R9, R42, 0xffff, RZ, 0xc0, !PT ;  /* 0x0000ffff2a097812 */ /* 0x000fe400078ec0ff */
[----:B------:R-:W-:-:S02]  /*4870*/  PRMT R24, R35, 0x5410, R24 ;  /* 0x0000541023187816 */ /* 0x000fc40000000018 */
[----:B------:R-:W-:Y:S02]  /*4880*/  LOP3.LUT R50, R50, 0xffff, RZ, 0xc0, !PT ;  /* 0x0000ffff32327812 */ /* 0x000fe400078ec0ff */
[----:B------:R-:W-:Y:S02]  /*4890*/  PRMT R37, R38, 0x5410, R37 ;  /* 0x0000541026257816 */ /* 0x000fe40000000025 */
[--C-:B------:R-:W-:Y:S02]  /*48a0*/  PRMT R8, R12, 0x4210, R9.reuse ;  /* 0x000042100c087816 */ /* 0x100fe40000000009 */
[----:B------:R-:W-:Y:S02]  /*48b0*/  PRMT R12, R24, 0x5210, R9 ;  /* 0x00005210180c7816 */ /* 0x000fe40000000009 */
[--C-:B------:R-:W-:Y:S01]  /*48c0*/  PRMT R9, R13, 0x4210, R50.reuse ;  /* 0x000042100d097816 */ /* 0x100fe20000000032 */
[----:B------:R-:W0:Y:S01]  /*48d0*/  LDS.128 R4, [R21+UR15] ;  /* 0x0000000f15047984 */ /* 0x000e220008000c00 */
[----:B------:R-:W-:-:S02]  /*48e0*/  PRMT R13, R37, 0x5210, R50 ;  /* 0x00005210250d7816 */ /* 0x000fc40000000032 */
[C---:B------:R-:W-:Y:S01]  /*48f0*/  IADD3 R0, P3, PT, R22.reuse, UR8, RZ ;  /* 0x0000000816007c10 */ /* 0x040fe2000ff7e0ff */
[----:B------:R-:W-:Y:S03]  /*4900*/  LDS.128 R16, [R21+UR15+0x1000] ;  /* 0x0010000f15107984 */ /* 0x000fe60008000c00 */
[----:B------:R-:W-:Y:S01]  /*4910*/  LEA.HI.X.SX32 R22, R22, UR9, 0x1, P3 ;  /* 0x0000000916167c11 */ /* 0x000fe200098f0eff */
[----:B------:R-:W-:Y:S01]  /*4920*/  BAR.SYNC.DEFER_BLOCKING 0x0 ;  /* 0x0000000000007b1d */ /* 0x000fe20000010000 */
[-C--:B------:R-:W-:Y:S02]  /*4930*/  IADD3 R24, P3, PT, R23, R0.reuse, RZ ;  /* 0x0000000017187210 */ /* 0x080fe40007f7e0ff */
[----:B------:R-:W-:Y:S02]  /*4940*/  IADD3 R26, P6, PT, R27, R0, RZ ;  /* 0x000000001b1a7210 */ /* 0x000fe40007fde0ff */
[-C--:B------:R-:W-:Y:S01]  /*4950*/  LEA.HI.X.SX32 R25, R23, R22.reuse, 0x1, P3 ;  /* 0x0000001617197211 */ /* 0x080fe200018f0eff */
[----:B------:R-:W-:Y:S01]  /*4960*/  IMAD R23, R20, 0x20, R23 ;  /* 0x0000002014177824 */ /* 0x000fe200078e0217 */
[----:B------:R-:W-:Y:S01]  /*4970*/  LEA.HI.X.SX32 R27, R27, R22, 0x1, P6 ;  /* 0x000000161b1b7211 */ /* 0x000fe200030f0eff */
[----:B------:R1:W-:Y:S04]  /*4980*/  STS.128 [R2], R8 ;  /* 0x0000000802007388 */ /* 0x0003e80000000c00 */
[----:B------:R2:W-:Y:S01]  /*4990*/  STS.128 [R2+0x800], R12 ;  /* 0x0008000c02007388 */ /* 0x0005e20000000c00 */
[C---:B0-----:R-:W-:Y:S01]  /*49a0*/  PRMT R31, R4.reuse, 0x7770, RZ ;  /* 0x00007770041f7816 */ /* 0x041fe200000000ff */
[----:B------:R-:W-:Y:S01]  /*49b0*/  BAR.SYNC.DEFER_BLOCKING 0x0 ;  /* 0x0000000000007b1d */ /* 0x000fe20000010000 */
[----:B------:R-:W-:-:S02]  /*49c0*/  PRMT R29, R4, 0x7771, RZ ;  /* 0x00007771041d7816 */ /* 0x000fc400000000ff */
[----:B-1----:R-:W-:Y:S01]  /*49d0*/  IADD3 R8, P3, PT, R3, R0, RZ ;  /* 0x0000000003087210 */ /* 0x002fe20007f7e0ff */
[----:B------:R-:W-:-:S03]  /*49e0*/  IMAD R11, R82, R20, RZ ;  /* 0x00000014520b7224 */ /* 0x000fc600078e02ff */
[----:B------:R-:W-:Y:S01]  /*49f0*/  LEA.HI.X.SX32 R9, R3, R22, 0x1, P3 ;  /* 0x0000001603097211 */ /* 0x000fe200018f0eff */
[----:B--2---:R-:W-:Y:S01]  /*4a00*/  IMAD R13, R80, R20, RZ ;  /* 0x00000014500d7224 */ /* 0x004fe200078e02ff */
[----:B------:R-:W-:Y:S02]  /*4a10*/  PRMT R15, R4, 0x7772, RZ ;  /* 0x00007772040f7816 */ /* 0x000fe400000000ff */
[----:B------:R-:W-:Y:S02]  /*4a20*/  ISETP.LT.AND P3, PT, R82, UR11, !P0 ;  /* 0x0000000b52007c0c */ /* 0x000fe4000c761270 */
[----:B------:R-:W-:-:S04]  /*4a30*/  IADD3 R10, P6, PT, R11, R0, RZ ;  /* 0x000000000b0a7210 */ /* 0x000fc80007fde0ff */
[----:B------:R-:W-:Y:S02]  /*4a40*/  LEA.HI.X.SX32 R11, R11, R22, 0x1, P6 ;  /* 0x000000160b0b7211 */ /* 0x000fe400030f0eff */
[----:B------:R-:W-:Y:S01]  /*4a50*/  IADD3 R12, P6, PT, R13, R0, RZ ;  /* 0x000000000d0c7210 */ /* 0x000fe20007fde0ff */
[----:B------:R0:W-:Y:S01]  /*4a60*/  @P2 STG.E.U8 desc[UR16][R24.64], R31 ;  /* 0x0000001f18002986 */ /* 0x0001e2000c101110 */
[C---:B------:R-:W-:Y:S01]  /*4a70*/  ISETP.LT.AND P2, PT, R83.reuse, UR11, !P0 ;  /* 0x0000000b53007c0c */ /* 0x040fe2000c741270 */
[----:B------:R-:W-:Y:S01]  /*4a80*/  IMAD R83, R83, R20, RZ ;  /* 0x0000001453537224 */ /* 0x000fe200078e02ff */
[----:B------:R-:W-:Y:S01]  /*4a90*/  LEA.HI.X.SX32 R13, R13, R22, 0x1, P6 ;  /* 0x000000160d0d7211 */ /* 0x000fe200030f0eff */
[----:B------:R1:W-:Y:S03]  /*4aa0*/  @P5 STG.E.U8 desc[UR16][R8.64], R29 ;  /* 0x0000001d08005986 */ /* 0x0003e6000c101110 */
[----:B------:R-:W-:Y:S01]  /*4ab0*/  IADD3 R2, P5, PT, R83, R0, RZ ;  /* 0x0000000053027210 */ /* 0x000fe20007fbe0ff */
[----:B------:R2:W-:Y:S01]  /*4ac0*/  @P4 STG.E.U8 desc[UR16][R26.64], R15 ;  /* 0x0000000f1a004986 */ /* 0x0005e2000c101110 */
[C---:B------:R-:W-:Y:S01]  /*4ad0*/  ISETP.LT.AND P4, PT, R81.reuse, UR11, !P0 ;  /* 0x0000000b51007c0c */ /* 0x040fe2000c781270 */
[----:B------:R-:W-:Y:S01]  /*4ae0*/  IMAD R81, R81, R20, RZ ;  /* 0x0000001451517224 */ /* 0x000fe200078e02ff */
[----:B------:R-:W-:-:S02]  /*4af0*/  LEA.HI.X.SX32 R3, R83, R22, 0x1, P5 ;  /* 0x0000001653037211 */ /* 0x000fc400028f0eff */
[----:B0-----:R-:W-:Y:S02]  /*4b00*/  PRMT R25, R4, 0x7773, RZ ;  /* 0x0000777304197816 */ /* 0x001fe400000000ff */
[----:B------:R-:W-:Y:S02]  /*4b10*/  ISETP.LT.AND P5, PT, R80, UR11, !P0 ;  /* 0x0000000b50007c0c */ /* 0x000fe4000c7a1270 */
[----:B-1----:R-:W-:Y:S01]  /*4b20*/  PRMT R29, R5, 0x7770, RZ ;  /* 0x00007770051d7816 */ /* 0x002fe200000000ff */
[----:B------:R0:W-:Y:S01]  /*4b30*/  @P2 STG.E.U8 desc[UR16][R2.64], R25 ;  /* 0x0000001902002986 */ /* 0x0001e2000c101110 */
[----:B------:R-:W-:Y:S01]  /*4b40*/  IADD3 R8, P2, PT, R81, R0, RZ ;  /* 0x0000000051087210 */ /* 0x000fe20007f5e0ff */
[----:B--2---:R-:W-:Y:S01]  /*4b50*/  IMAD R15, R78, R20, RZ ;  /* 0x000000144e0f7224 */ /* 0x004fe200078e02ff */
[----:B------:R-:W-:Y:S01]  /*4b60*/  PRMT R27, R5, 0x7771, RZ ;  /* 0x00007771051b7816 */ /* 0x000fe200000000ff */
[----:B------:R1:W-:Y:S01]  /*4b70*/  @P3 STG.E.U8 desc[UR16][R10.64], R29 ;  /* 0x0000001d0a003986 */ /* 0x0003e2000c101110 */
[----:B------:R-:W-:-:S02]  /*4b80*/  LEA.HI.X.SX32 R9, R81, R22, 0x1, P2 ;  /* 0x0000001651097211 */ /* 0x000fc400010f0eff */
[C---:B------:R-:W-:Y:S01]  /*4b90*/  ISETP.LT.AND P3, PT, R79.reuse, UR11, !P0 ;  /* 0x0000000b4f007c0c */ /* 0x040fe2000c761270 */
[----:B------:R-:W-:Y:S01]  /*4ba0*/  IMAD R79, R79, R20, RZ ;  /* 0x000000144f4f7224 */ /* 0x000fe200078e02ff */
[----:B------:R-:W-:Y:S01]  /*4bb0*/  ISETP.LT.AND P2, PT, R78, UR11, !P0 ;  /* 0x0000000b4e007c0c */ /* 0x000fe2000c741270 */
[----:B------:R2:W-:Y:S01]  /*4bc0*/  @P4 STG.E.U8 desc[UR16][R8.64], R27 ;  /* 0x0000001b08004986 */ /* 0x0005e2000c101110 */
[-C--:B------:R-:W-:Y:S02]  /*4bd0*/  IADD3 R14, P6, PT, R15, R0.reuse, RZ ;  /* 0x000000000f0e7210 */ /* 0x080fe40007fde0ff */
[----:B0-----:R-:W-:Y:S02]  /*4be0*/  PRMT R25, R5, 0x7772, RZ ;  /* 0x0000777205197816 */ /* 0x001fe400000000ff */
[----:B------:R-:W-:Y:S01]  /*4bf0*/  IADD3 R2, P4, PT, R79, R0, RZ ;  /* 0x000000004f027210 */ /* 0x000fe20007f9e0ff */
[----:B-1----:R-:W-:Y:S01]  /*4c00*/  IMAD R11, R76, R20, RZ ;  /* 0x000000144c0b7224 */ /* 0x002fe200078e02ff */
[----:B------:R-:W-:Y:S01]  /*4c10*/  LEA.HI.X.SX32 R15, R15, R22, 0x1, P6 ;  /* 0x000000160f0f7211 */ /* 0x000fe200030f0eff */
[----:B------:R0:W-:Y:S01]  /*4c20*/  @P5 STG.E.U8 desc[UR16][R12.64], R25 ;  /* 0x000000190c005986 */ /* 0x0001e2000c101110 */
[C---:B------:R-:W-:Y:S01]  /*4c30*/  ISETP.LT.AND P5, PT, R77.reuse, UR11, !P0 ;  /* 0x0000000b4d007c0c */ /* 0x040fe2000c7a1270 */
[----:B------:R-:W-:Y:S01]  /*4c40*/  IMAD R77, R77, R20, RZ ;  /* 0x000000144d4d7224 */ /* 0x000fe200078e02ff */
[----:B------:R-:W-:-:S02]  /*4c50*/  LEA.HI.X.SX32 R3, R79, R22, 0x1, P4 ;  /* 0x000000164f037211 */ /* 0x000fc400020f0eff */
[----:B------:R-:W-:Y:S02]  /*4c60*/  ISETP.LT.AND P4, PT, R76, UR11, !P0 ;  /* 0x0000000b4c007c0c */ /* 0x000fe4000c781270 */
[----:B------:R-:W-:Y:S02]  /*4c70*/  IADD3 R4, P6, PT, R77, R0, RZ ;  /* 0x000000004d047210 */ /* 0x000fe40007fde0ff */
[----:B------:R-:W-:Y:S02]  /*4c80*/  PRMT R31, R5, 0x7773, RZ ;  /* 0x00007773051f7816 */ /* 0x000fe400000000ff */
[----:B--2---:R-:W-:Y:S02]  /*4c90*/  PRMT R27, R6, 0x7770, RZ ;  /* 0x00007770061b7816 */ /* 0x004fe400000000ff */
[----:B------:R-:W-:Y:S01]  /*4ca0*/  LEA.HI.X.SX32 R5, R77, R22, 0x1, P6 ;  /* 0x000000164d057211 */ /* 0x000fe200030f0eff */
[----:B------:R-:W-:Y:S01]  /*4cb0*/  @P3 STG.E.U8 desc[UR16][R2.64], R31 ;  /* 0x0000001f02003986 */ /* 0x000fe2000c101110 */
[----:B0-----:R-:W-:-:S02]  /*4cc0*/  IADD3 R12, P6, PT, R11, R0, RZ ;  /* 0x000000000b0c7210 */ /* 0x001fc40007fde0ff */
[----:B------:R-:W-:Y:S01]  /*4cd0*/  LOP3.LUT R8, R69, 0x20, RZ, 0xfc, !PT ;  /* 0x0000002045087812 */ /* 0x000fe200078efcff */
[----:B------:R0:W-:Y:S01]  /*4ce0*/  @P2 STG.E.U8 desc[UR16][R14.64], R27 ;  /* 0x0000001b0e002986 */ /* 0x0001e2000c101110 */
[C---:B------:R-:W-:Y:S02]  /*4cf0*/  PRMT R29, R6.reuse, 0x7771, RZ ;  /* 0x00007771061d7816 */ /* 0x040fe400000000ff */
[----:B------:R-:W-:Y:S02]  /*4d00*/  LEA.HI.X.SX32 R13, R11, R22, 0x1, P6 ;  /* 0x000000160b0d7211 */ /* 0x000fe400030f0eff */
[C---:B------:R-:W-:Y:S01]  /*4d10*/  ISETP.LT.AND P2, PT, R75.reuse, UR11, !P0 ;  /* 0x0000000b4b007c0c */ /* 0x040fe2000c741270 */
[----:B------:R-:W-:Y:S01]  /*4d20*/  IMAD R75, R75, R20, RZ ;  /* 0x000000144b4b7224 */ /* 0x000fe200078e02ff */
[----:B------:R-:W-:Y:S01]  /*4d30*/  PRMT R25, R6, 0x7772, RZ ;  /* 0x0000777206197816 */ /* 0x000fe200000000ff */
[----:B------:R1:W-:Y:S01]  /*4d40*/  @P5 STG.E.U8 desc[UR16][R4.64], R29 ;  /* 0x0000001d04005986 */ /* 0x0003e2000c101110 */
[----:B------:R-:W-:-:S02]  /*4d50*/  ISETP.LT.AND P3, PT, R8, UR11, !P0 ;  /* 0x0000000b08007c0c */ /* 0x000fc4000c761270 */
[C---:B------:R-:W-:Y:S01]  /*4d60*/  ISETP.LT.AND P6, PT, R74.reuse, UR11, !P0 ;  /* 0x0000000b4a007c0c */ /* 0x040fe2000c7c1270 */
[----:B------:R-:W2:Y:S01]  /*4d70*/  LDS.128 R8, [R21+UR15] ;  /* 0x0000000f15087984 */ /* 0x000ea20008000c00 */
[----:B0-----:R-:W-:Y:S01]  /*4d80*/  IMAD R15, R74, R20, RZ ;  /* 0x000000144a0f7224 */ /* 0x001fe200078e02ff */
[----:B------:R-:W-:Y:S02]  /*4d90*/  PRMT R27, R6, 0x7773, RZ ;  /* 0x00007773061b7816 */ /* 0x000fe400000000ff */
[----:B------:R0:W-:Y:S01]  /*4da0*/  @P4 STG.E.U8 desc[UR16][R12.64], R25 ;  /* 0x000000190c004986 */ /* 0x0001e2000c101110 */
[-C--:B------:R-:W-:Y:S02]  /*4db0*/  IADD3 R2, P4, PT, R75, R0.reuse, RZ ;  /* 0x000000004b027210 */ /* 0x080fe40007f9e0ff */
[----:B------:R-:W-:Y:S02]  /*4dc0*/  IADD3 R14, P5, PT, R15, R0, RZ ;  /* 0x000000000f0e7210 */ /* 0x000fe40007fbe0ff */
[----:B------:R-:W-:-:S02]  /*4dd0*/  LEA.HI.X.SX32 R3, R75, R22, 0x1, P4 ;  /* 0x000000164b037211 */ /* 0x000fc400020f0eff */
[C---:B------:R-:W-:Y:S01]  /*4de0*/  ISETP.LT.AND P4, PT, R73.reuse, UR11, !P0 ;  /* 0x0000000b49007c0c */ /* 0x040fe2000c781270 */
[----:B------:R-:W-:Y:S01]  /*4df0*/  IMAD R73, R73, R20, RZ ;  /* 0x0000001449497224 */ /* 0x000fe200078e02ff */
[----:B------:R-:W-:Y:S01]  /*4e00*/  LEA.HI.X.SX32 R15, R15, R22, 0x1, P5 ;  /* 0x000000160f0f7211 */ /* 0x000fe200028f0eff */
[----:B------:R3:W-:Y:S01]  /*4e10*/  @P2 STG.E.U8 desc[UR16][R2.64], R27 ;  /* 0x0000001b02002986 */ /* 0x0007e2000c101110 */
[----:B-1----:R-:W-:Y:S01]  /*4e20*/  PRMT R29, R7, 0x7770, RZ ;  /* 0x00007770071d7816 */ /* 0x002fe200000000ff */
[----:B0-----:R-:W-:Y:S01]  /*4e30*/  IMAD R13, R72, R20, RZ ;  /* 0x00000014480d7224 */ /* 0x001fe200078e02ff */
[----:B------:R-:W-:Y:S02]  /*4e40*/  IADD3 R4, P2, PT, R73, R0, RZ ;  /* 0x0000000049047210 */ /* 0x000fe40007f5e0ff */
[----:B------:R-:W-:Y:S01]  /*4e50*/  PRMT R25, R7, 0x7771, RZ ;  /* 0x0000777107197816 */ /* 0x000fe200000000ff */
[----:B------:R-:W-:Y:S01]  /*4e60*/  @P6 STG.E.U8 desc[UR16][R14.64], R29 ;  /* 0x0000001d0e006986 */ /* 0x000fe2000c101110 */
[----:B------:R-:W-:-:S02]  /*4e70*/  LEA.HI.X.SX32 R5, R73, R22, 0x1, P2 ;  /* 0x0000001649057211 */ /* 0x000fc400010f0eff */
[----:B------:R-:W-:Y:S02]  /*4e80*/  ISETP.LT.AND P5, PT, R72, UR11, !P0 ;  /* 0x0000000b48007c0c */ /* 0x000fe4000c7a1270 */
[----:B------:R-:W-:Y:S01]  /*4e90*/  LOP3.LUT R6, R69, 0x22, RZ, 0xfc, !PT ;  /* 0x0000002245067812 */ /* 0x000fe200078efcff */
[----:B------:R0:W-:Y:S01]  /*4ea0*/  @P4 STG.E.U8 desc[UR16][R4.64], R25 ;  /* 0x0000001904004986 */ /* 0x0001e2000c101110 */
[C---:B------:R-:W-:Y:S01]  /*4eb0*/  ISETP.LT.AND P4, PT, R71.reuse, UR11, !P0 ;  /* 0x0000000b47007c0c */ /* 0x040fe2000c781270 */
[----:B------:R-:W-:Y:S01]  /*4ec0*/  IMAD R71, R71, R20, RZ ;  /* 0x0000001447477224 */ /* 0x000fe200078e02ff */
[----:B---3--:R-:W-:Y:S02]  /*4ed0*/  IADD3 R2, P6, PT, R13, R0, RZ ;  /* 0x000000000d027210 */ /* 0x008fe40007fde0ff */
[----:B------:R-:W-:Y:S02]  /*4ee0*/  PRMT R27, R7, 0x7772, RZ ;  /* 0x00007772071b7816 */ /* 0x000fe400000000ff */
[----:B------:R-:W-:-:S02]  /*4ef0*/  LEA.HI.X.SX32 R3, R13, R22, 0x1, P6 ;  /* 0x000000160d037211 */ /* 0x000fc400030f0eff */
[----:B------:R-:W-:Y:S02]  /*4f00*/  IADD3 R12, P6, PT, R71, R0, RZ ;  /* 0x00000000470c7210 */ /* 0x000fe40007fde0ff */
[----:B------:R-:W-:Y:S01]  /*4f10*/  ISETP.LT.AND P2, PT, R6, UR11, !P0 ;  /* 0x0000000b06007c0c */ /* 0x000fe2000c741270 */
[----:B------:R1:W-:Y:S01]  /*4f20*/  @P5 STG.E.U8 desc[UR16][R2.64], R27 ;  /* 0x0000001b02005986 */ /* 0x0003e2000c101110 */
[----:B------:R-:W-:Y:S02]  /*4f30*/  LOP3.LUT R6, R69, 0x24, RZ, 0xfc, !PT ;  /* 0x0000002445067812 */ /* 0x000fe400078efcff */
[----:B------:R-:W-:Y:S02]  /*4f40*/  LEA.HI.X.SX32 R13, R71, R22, 0x1, P6 ;  /* 0x00000016470d7211 */ /* 0x000fe400030f0eff */
[----:B0-----:R-:W-:Y:S01]  /*4f50*/  PRMT R25, R7, 0x7773, RZ ;  /* 0x0000777307197816 */ /* 0x001fe200000000ff */
[----:B------:R-:W-:Y:S01]  /*4f60*/  IMAD R7, R20, 0x2, R23 ;  /* 0x0000000214077824 */ /* 0x000fe200078e0217 */
[----:B------:R-:W-:-:S02]  /*4f70*/  IADD3 R4, P6, PT, R23, R0, RZ ;  /* 0x0000000017047210 */ /* 0x000fc40007fde0ff */
[----:B------:R-:W-:Y:S01]  /*4f80*/  ISETP.LT.AND P5, PT, R6, UR11, !P0 ;  /* 0x0000000b06007c0c */ /* 0x000fe2000c7a1270 */
[----:B------:R0:W-:Y:S01]  /*4f90*/  @P4 STG.E.U8 desc[UR16][R12.64], R25 ;  /* 0x000000190c004986 */ /* 0x0001e2000c101110 */
[----:B------:R-:W-:Y:S01]  /*4fa0*/  LOP3.LUT R6, R69, 0x26, RZ, 0xfc, !PT ;  /* 0x0000002645067812 */ /* 0x000fe200078efcff */
[----:B------:R-:W-:Y:S01]  /*4fb0*/  IMAD R15, R20, 0x2, R7 ;  /* 0x00000002140f7824 */ /* 0x000fe200078e0207 */
[----:B------:R-:W-:Y:S02]  /*4fc0*/  LEA.HI.X.SX32 R5, R23, R22, 0x1, P6 ;  /* 0x0000001617057211 */ /* 0x000fe400030f0eff */
[----:B--2---:R-:W-:Y:S02]  /*4fd0*/  PRMT R23, R8, 0x7770, RZ ;  /* 0x0000777008177816 */ /* 0x004fe400000000ff */
[----:B-1----:R-:W-:Y:S02]  /*4fe0*/  IADD3 R2, P6, PT, R7, R0, RZ ;  /* 0x0000000007027210 */ /* 0x002fe40007fde0ff */
[----:B------:R-:W-:Y:S01]  /*4ff0*/  ISETP.LT.AND P4, PT, R6, UR11, !P0 ;  /* 0x0000000b06007c0c */ /* 0x000fe2000c781270 */
[----:B------:R1:W-:Y:S01]  /*5000*/  @P3 STG.E.U8 desc[UR16][R4.64], R23 ;  /* 0x0000001704003986 */ /* 0x0003e2000c101110 */
[----:B------:R-:W-:Y:S01]  /*5010*/  LOP3.LUT R6, R69, 0x28, RZ, 0xfc, !PT ;  /* 0x0000002845067812 */ /* 0x000fe200078efcff */
[----:B0-----:R-:W-:Y:S01]  /*5020*/  IMAD R13, R20, 0x2, R15 ;  /* 0x00000002140d7824 */ /* 0x001fe200078e020f */
[----:B------:R-:W-:-:S02]  /*5030*/  LEA.HI.X.SX32 R3, R7, R22, 0x1, P6 ;  /* 0x0000001607037211 */ /* 0x000fc400030f0eff */
[----:B------:R-:W-:Y:S02]  /*5040*/  PRMT R27, R8, 0x7771, RZ ;  /* 0x00007771081b7816 */ /* 0x000fe400000000ff */
[----:B------:R-:W-:Y:S02]  /*5050*/  ISETP.LT.AND P3, PT, R6, UR11, !P0 ;  /* 0x0000000b06007c0c */ /* 0x000fe4000c761270 */
[----:B------:R-:W-:Y:S01]  /*5060*/  LOP3.LUT R7, R69, 0x2a, RZ, 0xfc, !PT ;  /* 0x0000002a45077812 */ /* 0x000fe200078efcff */
[----:B------:R0:W-:Y:S01]  /*5070*/  @P2 STG.E.U8 desc[UR16][R2.64], R27 ;  /* 0x0000001b02002986 */ /* 0x0001e2000c101110 */
[----:B------:R-:W-:Y:S02]  /*5080*/  IADD3 R6, P6, PT, R15, R0, RZ ;  /* 0x000000000f067210 */ /* 0x000fe40007fde0ff */
[----:B------:R-:W-:Y:S02]  /*5090*/  ISETP.LT.AND P2, PT, R7, UR11, !P0 ;  /* 0x0000000b07007c0c */ /* 0x000fe4000c741270 */
[----:B------:R-:W-:Y:S01]  /*50a0*/  LEA.HI.X.SX32 R7, R15, R22, 0x1, P6 ;  /* 0x000000160f077211 */ /* 0x000fe200030f0eff */
[----:B------:R-:W-:Y:S01]  /*50b0*/  IMAD R15, R20, 0x2, R13 ;  /* 0x00000002140f7824 */ /* 0x000fe200078e020d */
[----:B-1----:R-:W-:-:S02]  /*50c0*/  IADD3 R4, P6, PT, R13, R0, RZ ;  /* 0x000000000d047210 */ /* 0x002fc40007fde0ff */
[----:B------:R-:W-:Y:S02]  /*50d0*/  PRMT R25, R8, 0x7772, RZ ;  /* 0x0000777208197816 */ /* 0x000fe400000000ff */
[----:B------:R-:W-:Y:S01]  /*50e0*/  LEA.HI.X.SX32 R5, R13, R22, 0x1, P6 ;  /* 0x000000160d057211 */ /* 0x000fe200030f0eff */
[----:B------:R-:W-:Y:S01]  /*50f0*/  IMAD R13, R20, 0x2, R15 ;  /* 0x00000002140d7824 */ /* 0x000fe200078e020f */
[----:B------:R-:W-:Y:S01]  /*5100*/  LOP3.LUT R12, R69, 0x2c, RZ, 0xfc, !PT ;  /* 0x0000002c450c7812 */ /* 0x000fe200078efcff */
[----:B------:R1:W-:Y:S01]  /*5110*/  @P5 STG.E.U8 desc[UR16][R6.64], R25 ;  /* 0x0000001906005986 */ /* 0x0003e2000c101110 */
[----:B0-----:R-:W-:Y:S02]  /*5120*/  IADD3 R2, P6, PT, R15, R0, RZ ;  /* 0x000000000f027210 */ /* 0x001fe40007fde0ff */
[----:B------:R-:W-:Y:S02]  /*5130*/  PRMT R23, R8, 0x7773, RZ ;  /* 0x0000777308177816 */ /* 0x000fe400000000ff */
[----:B------:R-:W-:-:S02]  /*5140*/  ISETP.LT.AND P5, PT, R12, UR11, !P0 ;  /* 0x0000000b0c007c0c */ /* 0x000fc4000c7a1270 */
[----:B------:R-:W-:Y:S01]  /*5150*/  LEA.HI.X.SX32 R3, R15, R22, 0x1, P6 ;  /* 0x000000160f037211 */ /* 0x000fe200030f0eff */
[----:B------:R0:W-:Y:S01]  /*5160*/  @P4 STG.E.U8 desc[UR16][R4.64], R23 ;  /* 0x0000001704004986 */ /* 0x0001e2000c101110 */
[----:B------:R-:W-:Y:S02]  /*5170*/  IADD3 R12, P6, PT, R13, R0, RZ ;  /* 0x000000000d0c7210 */ /* 0x000fe40007fde0ff */
[----:B------:R-:W-:Y:S01]  /*5180*/  LOP3.LUT R8, R69, 0x2e, RZ, 0xfc, !PT ;  /* 0x0000002e45087812 */ /* 0x000fe200078efcff */
[C---:B-1----:R-:W-:Y:S01]  /*5190*/  IMAD R7, R20.reuse, 0x2, R13 ;  /* 0x0000000214077824 */ /* 0x042fe200078e020d */
[----:B------:R-:W-:Y:S02]  /*51a0*/  PRMT R27, R9, 0x7770, RZ ;  /* 0x00007770091b7816 */ /* 0x000fe400000000ff */
[----:B------:R-:W-:Y:S01]  /*51b0*/  LEA.HI.X.SX32 R13, R13, R22, 0x1, P6 ;  /* 0x000000160d0d7211 */ /* 0x000fe200030f0eff */
[----:B------:R-:W-:Y:S01]  /*51c0*/  IMAD R15, R20, 0x2, R7 ;  /* 0x00000002140f7824 */ /* 0x000fe200078e0207 */
[----:B------:R-:W-:Y:S01]  /*51d0*/  PRMT R25, R9, 0x7771, RZ ;  /* 0x0000777109197816 */ /* 0x000fe200000000ff */
[----:B------:R1:W-:Y:S01]  /*51e0*/  @P3 STG.E.U8 desc[UR16][R2.64], R27 ;  /* 0x0000001b02003986 */ /* 0x0003e2000c101110 */
[----:B------:R-:W-:-:S02]  /*51f0*/  LOP3.LUT R6, R69, 0x32, RZ, 0xfc, !PT ;  /* 0x0000003245067812 */ /* 0x000fc400078efcff */
[----:B0-----:R-:W-:Y:S01]  /*5200*/  IADD3 R4, P6, PT, R7, R0, RZ ;  /* 0x0000000007047210 */ /* 0x001fe20007fde0ff */
[----:B------:R0:W-:Y:S01]  /*5210*/  @P2 STG.E.U8 desc[UR16][R12.64], R25 ;  /* 0x000000190c002986 */ /* 0x0001e2000c101110 */
[----:B------:R-:W-:Y:S02]  /*5220*/  ISETP.LT.AND P4, PT, R8, UR11, !P0 ;  /* 0x0000000b08007c0c */ /* 0x000fe4000c781270 */
[----:B------:R-:W-:Y:S02]  /*5230*/  LOP3.LUT R8, R69, 0x30, RZ, 0xfc, !PT ;  /* 0x0000003045087812 */ /* 0x000fe400078efcff */
[----:B------:R-:W-:Y:S01]  /*5240*/  LEA.HI.X.SX32 R5, R7, R22, 0x1, P6 ;  /* 0x0000001607057211 */ /* 0x000fe200030f0eff */
[----:B------:R-:W-:Y:S01]  /*5250*/  IMAD R7, R20, 0x2, R15 ;  /* 0x0000000214077824 */ /* 0x000fe200078e020f */
[----:B------:R-:W-:Y:S02]  /*5260*/  PRMT R23, R9, 0x7772, RZ ;  /* 0x0000777209177816 */ /* 0x000fe400000000ff */
[----:B------:R-:W-:-:S02]  /*5270*/  ISETP.LT.AND P2, PT, R6, UR11, !P0 ;  /* 0x0000000b06007c0c */ /* 0x000fc4000c741270 */
[----:B-1----:R-:W-:Y:S01]  /*5280*/  IADD3 R2, P6, PT, R15, R0, RZ ;  /* 0x000000000f027210 */ /* 0x002fe20007fde0ff */
[----:B------:R1:W-:Y:S01]  /*5290*/  @P5 STG.E.U8 desc[UR16][R4.64], R23 ;  /* 0x0000001704005986 */ /* 0x0003e2000c101110 */
[----:B------:R-:W-:Y:S02]  /*52a0*/  LOP3.LUT R6, R69, 0x34, RZ, 0xfc, !PT ;  /* 0x0000003445067812 */ /* 0x000fe400078efcff */
[----:B------:R-:W-:Y:S02]  /*52b0*/  ISETP.LT.AND P3, PT, R8, UR11, !P0 ;  /* 0x0000000b08007c0c */ /* 0x000fe4000c761270 */
[----:B------:R-:W-:Y:S02]  /*52c0*/  LEA.HI.X.SX32 R3, R15, R22, 0x1, P6 ;  /* 0x000000160f037211 */ /* 0x000fe400030f0eff */
[----:B------:R-:W-:Y:S01]  /*52d0*/  PRMT R15, R9, 0x7773, RZ ;  /* 0x00007773090f7816 */ /* 0x000fe200000000ff */
[----:B------:R-:W-:Y:S01]  /*52e0*/  IMAD R9, R20, 0x2, R7 ;  /* 0x0000000214097824 */ /* 0x000fe200078e0207 */
[----:B------:R-:W-:-:S02]  /*52f0*/  ISETP.LT.AND P5, PT, R6, UR11, !P0 ;  /* 0x0000000b06007c0c */ /* 0x000fc4000c7a1270 */
[----:B------:R-:W-:Y:S01]  /*5300*/  IADD3 R6, P6, PT, R7, R0, RZ ;  /* 0x0000000007067210 */ /* 0x000fe20007fde0ff */
[----:B------:R2:W-:Y:S01]  /*5310*/  @P4 STG.E.U8 desc[UR16][R2.64], R15 ;  /* 0x0000000f02004986 */ /* 0x0005e2000c101110 */
[----:B------:R-:W-:Y:S01]  /*5320*/  LOP3.LUT R8, R69, 0x36, RZ, 0xfc, !PT ;  /* 0x0000003645087812 */ /* 0x000fe200078efcff */
[----:B0-----:R-:W-:Y:S01]  /*5330*/  IMAD R13, R20, 0x2, R9 ;  /* 0x00000002140d7824 */ /* 0x001fe200078e0209 */
[----:B------:R-:W-:Y:S02]  /*5340*/  LEA.HI.X.SX32 R7, R7, R22, 0x1, P6 ;  /* 0x0000001607077211 */ /* 0x000fe400030f0eff */
[----:B------:R-:W-:Y:S02]  /*5350*/  PRMT R25, R10, 0x7770, RZ ;  /* 0x000077700a197816 */ /* 0x000fe400000000ff */
[----:B------:R-:W-:Y:S02]  /*5360*/  ISETP.LT.AND P4, PT, R8, UR11, !P0 ;  /* 0x0000000b08007c0c */ /* 0x000fe4000c781270 */
[----:B-1----:R-:W-:Y:S01]  /*5370*/  IADD3 R4, P6, PT, R9, R0, RZ ;  /* 0x0000000009047210 */ /* 0x002fe20007fde0ff */
[----:B------:R0:W-:Y:S01]  /*5380*/  @P3 STG.E.U8 desc[UR16][R6.64], R25 ;  /* 0x0000001906003986 */ /* 0x0001e2000c101110 */
[----:B------:R-:W-:-:S02]  /*5390*/  LOP3.LUT R8, R69, 0x38, RZ, 0xfc, !PT ;  /* 0x0000003845087812 */ /* 0x000fc400078efcff */
[----:B------:R-:W-:Y:S01]  /*53a0*/  LEA.HI.X.SX32 R5, R9, R22, 0x1, P6 ;  /* 0x0000001609057211 */ /* 0x000fe200030f0eff */
[----:B------:R-:W-:Y:S01]  /*53b0*/  IMAD R9, R20, 0x2, R13 ;  /* 0x0000000214097824 */ /* 0x000fe200078e020d */
[----:B------:R-:W-:Y:S02]  /*53c0*/  PRMT R23, R10, 0x7771, RZ ;  /* 0x000077710a177816 */ /* 0x000fe400000000ff */
[----:B------:R-:W-:Y:S02]  /*53d0*/  ISETP.LT.AND P3, PT, R8, UR11, !P0 ;  /* 0x0000000b08007c0c */ /* 0x000fe4000c761270 */
[----:B--2---:R-:W-:Y:S01]  /*53e0*/  IADD3 R2, P6, PT, R13, R0, RZ ;  /* 0x000000000d027210 */ /* 0x004fe20007fde0ff */
[----:B------:R1:W-:Y:S01]  /*53f0*/  @P2 STG.E.U8 desc[UR16][R4.64], R23 ;  /* 0x0000001704002986 */ /* 0x0003e2000c101110 */
[----:B------:R-:W-:Y:S01]  /*5400*/  LOP3.LUT R8, R69, 0x3a, RZ, 0xfc, !PT ;  /* 0x0000003a45087812 */ /* 0x000fe200078efcff */
[----:B0-----:R-:W-:Y:S01]  /*5410*/  IMAD R7, R20, 0x2, R9 ;  /* 0x0000000214077824 */ /* 0x001fe200078e0209 */
[----:B------:R-:W-:-:S02]  /*5420*/  LEA.HI.X.SX32 R3, R13, R22, 0x1, P6 ;  /* 0x000000160d037211 */ /* 0x000fc400030f0eff */
[----:B------:R-:W-:Y:S01]  /*5430*/  ISETP.LT.AND P2, PT, R8, UR11, !P0 ;  /* 0x0000000b08007c0c */ /* 0x000fe2000c741270 */
[----:B------:R-:W-:Y:S01]  /*5440*/  IMAD R13, R20, 0x2, R7 ;  /* 0x00000002140d7824 */ /* 0x000fe200078e0207 */
[C---:B------:R-:W-:Y:S02]  /*5450*/  IADD3 R8, P6, PT, R9.reuse, R0, RZ ;  /* 0x0000000009087210 */ /* 0x040fe40007fde0ff */
[C---:B------:R-:W-:Y:S02]  /*5460*/  PRMT R15, R10.reuse, 0x7772, RZ ;  /* 0x000077720a0f7816 */ /* 0x040fe400000000ff */
[----:B------:R-:W-:Y:S02]  /*5470*/  LEA.HI.X.SX32 R9, R9, R22, 0x1, P6 ;  /* 0x0000001609097211 */ /* 0x000fe400030f0eff */
[----:B------:R-:W-:Y:S01]  /*5480*/  PRMT R27, R10, 0x7773, RZ ;  /* 0x000077730a1b7816 */ /* 0x000fe200000000ff */
[----:B------:R0:W-:Y:S01]  /*5490*/  @P5 STG.E.U8 desc[UR16][R2.64], R15 ;  /* 0x0000000f02005986 */ /* 0x0001e2000c101110 */
[----:B-1----:R-:W-:-:S02]  /*54a0*/  IADD3 R4, P6, PT, R7, R0, RZ ;  /* 0x0000000007047210 */ /* 0x002fc40007fde0ff */
[----:B------:R-:W-:Y:S01]  /*54b0*/  LOP3.LUT R6, R69, 0x3e, RZ, 0xfc, !PT ;  /* 0x0000003e45067812 */ /* 0x000fe200078efcff */
[----:B------:R-:W-:Y:S01]  /*54c0*/  @P4 STG.E.U8 desc[UR16][R8.64], R27 ;  /* 0x0000001b08004986 */ /* 0x000fe2000c101110 */
[----:B------:R-:W-:Y:S02]  /*54d0*/  LEA.HI.X.SX32 R5, R7, R22, 0x1, P6 ;  /* 0x0000001607057211 */ /* 0x000fe400030f0eff */
[----:B------:R-:W-:Y:S02]  /*54e0*/  PRMT R25, R11, 0x7770, RZ ;  /* 0x000077700b197816 */ /* 0x000fe400000000ff */
[----:B------:R-:W-:Y:S02]  /*54f0*/  ISETP.LT.AND P4, PT, R6, UR11, !P0 ;  /* 0x0000000b06007c0c */ /* 0x000fe4000c781270 */
[----:B------:R-:W-:Y:S01]  /*5500*/  LOP3.LUT R12, R69, 0x3c, RZ, 0xfc, !PT ;  /* 0x0000003c450c7812 */ /* 0x000fe200078efcff */
[----:B0-----:R-:W-:Y:S01]  /*5510*/  IMAD R15, R20, 0x2, R13 ;  /* 0x00000002140f7824 */ /* 0x001fe200078e020d */
[----:B------:R-:W-:Y:S01]  /*5520*/  IADD3 R2, P6, PT, R13, R0, RZ ;  /* 0x000000000d027210 */ /* 0x000fe20007fde0ff */
[----:B------:R0:W-:Y:S01]  /*5530*/  @P3 STG.E.U8 desc[UR16][R4.64], R25 ;  /* 0x0000001904003986 */ /* 0x0001e2000c101110 */
[----:B------:R-:W-:-:S02]  /*5540*/  LOP3.LUT R6, R69, 0x40, RZ, 0xfc, !PT ;  /* 0x0000004045067812 */ /* 0x000fc400078efcff */
[----:B------:R-:W-:Y:S02]  /*5550*/  ISETP.LT.AND P5, PT, R12, UR11, !P0 ;  /* 0x0000000b0c007c0c */ /* 0x000fe4000c7a1270 */
[----:B------:R-:W-:Y:S02]  /*5560*/  LEA.HI.X.SX32 R3, R13, R22, 0x1, P6 ;  /* 0x000000160d037211 */ /* 0x000fe400030f0eff */
[----:B------:R-:W-:Y:S02]  /*5570*/  ISETP.LT.AND P3, PT, R6, UR11, !P0 ;  /* 0x0000000b06007c0c */ /* 0x000fe4000c761270 */
[----:B------:R-:W-:Y:S02]  /*5580*/  IADD3 R6, P6, PT, R15, R0, RZ ;  /* 0x000000000f067210 */ /* 0x000fe40007fde0ff */
[----:B------:R-:W-:Y:S02]  /*5590*/  PRMT R23, R11, 0x7771, RZ ;  /* 0x000077710b177816 */ /* 0x000fe400000000ff */
[----:B------:R-:W-:Y:S01]  /*55a0*/  LEA.HI.X.SX32 R7, R15, R22, 0x1, P6 ;  /* 0x000000160f077211 */ /* 0x000fe200030f0eff */
[C---:B------:R-:W-:Y:S01]  /*55b0*/  IMAD R15, R20.reuse, 0x2, R15 ;  /* 0x00000002140f7824 */ /* 0x040fe200078e020f */
[----:B------:R-:W-:Y:S01]  /*55c0*/  PRMT R13, R11, 0x7772, RZ ;  /* 0x000077720b0d7816 */ /* 0x000fe200000000ff */
[----:B------:R1:W-:Y:S01]  /*55d0*/  @P2 STG.E.U8 desc[UR16][R2.64], R23 ;  /* 0x0000001702002986 */ /* 0x0003e2000c101110 */
[----:B0-----:R-:W-:Y:S01]  /*55e0*/  LOP3.LUT R5, R69, 0x44, RZ, 0xfc, !PT ;  /* 0x0000004445057812 */ /* 0x001fe200078efcff */
[----:B------:R-:W-:Y:S01]  /*55f0*/  IMAD R9, R20, 0x2, R15 ;  /* 0x0000000214097824 */ /* 0x000fe200078e020f */
[----:B------:R-:W-:Y:S01]  /*5600*/  IADD3 R4, P6, PT, R15, R0, RZ ;  /* 0x000000000f047210 */ /* 0x000fe20007fde0ff */
[----:B------:R0:W-:Y:S01]  /*5610*/  @P5 STG.E.U8 desc[UR16][R6.64], R13 ;  /* 0x0000000d06005986 */ /* 0x0001e2000c101110 */
[----:B------:R-:W-:-:S02]  /*5620*/  ISETP.LT.AND P5, PT, R5, UR11, !P0 ;  /* 0x0000000b05007c0c */ /* 0x000fc4000c7a1270 */
[----:B------:R-:W-:Y:S01]  /*5630*/  PRMT R25, R11, 0x7773, RZ ;  /* 0x000077730b197816 */ /* 0x000fe200000000ff */
[----:B------:R-:W-:Y:S01]  /*5640*/  IMAD R11, R20, 0x2, R9 ;  /* 0x00000002140b7824 */ /* 0x000fe200078e0209 */
[----:B------:R-:W-:Y:S02]  /*5650*/  LEA.HI.X.SX32 R5, R15, R22, 0x1, P6 ;  /* 0x000000160f057211 */ /* 0x000fe400030f0eff */
[----:B------:R-:W-:Y:S02]  /*5660*/  LOP3.LUT R8, R69, 0x46, RZ, 0xfc, !PT ;  /* 0x0000004645087812 */ /* 0x000fe400078efcff */
[C---:B-1----:R-:W-:Y:S01]  /*5670*/  IADD3 R2, P6, PT, R9.reuse, R0, RZ ;  /* 0x0000000009027210 */ /* 0x042fe20007fde0ff */
[----:B------:R-:W-:Y:S01]  /*5680*/  @P4 STG.E.U8 desc[UR16][R4.64], R25 ;  /* 0x0000001904004986 */ /* 0x000fe2000c101110 */
[----:B------:R-:W-:Y:S01]  /*5690*/  PRMT R23, R16, 0x7770, RZ ;  /* 0x0000777010177816 */ /* 0x000fe200000000ff */
[----:B0-----:R-:W-:Y:S01]  /*56a0*/  IMAD R13, R20, 0x2, R11 ;  /* 0x00000002140d7824 */ /* 0x001fe200078e020b */
[----:B------:R-:W-:-:S02]  /*56b0*/  LEA.HI.X.SX32 R3, R9, R22, 0x1, P6 ;  /* 0x0000001609037211 */ /* 0x000fc400030f0eff */
[----:B------:R-:W-:Y:S02]  /*56c0*/  LOP3.LUT R10, R69, 0x42, RZ, 0xfc, !PT ;  /* 0x00000042450a7812 */ /* 0x000fe400078efcff */
[----:B------:R-:W-:Y:S01]  /*56d0*/  ISETP.LT.AND P4, PT, R8, UR11, !P0 ;  /* 0x0000000b08007c0c */ /* 0x000fe2000c781270 */
[----:B------:R0:W-:Y:S01]  /*56e0*/  @P3 STG.E.U8 desc[UR16][R2.64], R23 ;  /* 0x0000001702003986 */ /* 0x0001e2000c101110 */
[----:B------:R-:W-:Y:S02]  /*56f0*/  IADD3 R6, P6, PT, R11, R0, RZ ;  /* 0x000000000b067210 */ /* 0x000fe40007fde0ff */
[----:B------:R-:W-:Y:S02]  /*5700*/  LOP3.LUT R8, R69, 0x48, RZ, 0xfc, !PT ;  /* 0x0000004845087812 */ /* 0x000fe400078efcff */
[----:B------:R-:W-:Y:S02]  /*5710*/  ISETP.LT.AND P2, PT, R10, UR11, !P0 ;  /* 0x0000000b0a007c0c */ /* 0x000fe4000c741270 */
[----:B------:R-:W-:-:S02]  /*5720*/  LEA.HI.X.SX32 R7, R11, R22, 0x1, P6 ;  /* 0x000000160b077211 */ /* 0x000fc400030f0eff */
[----:B------:R-:W-:Y:S02]  /*5730*/  ISETP.LT.AND P3, PT, R8, UR11, !P0 ;  /* 0x0000000b08007c0c */ /* 0x000fe4000c761270 */
[C---:B------:R-:W-:Y:S02]  /*5740*/  IADD3 R8, P6, PT, R13.reuse, R0, RZ ;  /* 0x000000000d087210 */ /* 0x040fe40007fde0ff */
[----:B------:R-:W-:Y:S02]  /*5750*/  PRMT R15, R16, 0x7771, RZ ;  /* 0x00007771100f7816 */ /* 0x000fe400000000ff */
[----:B------:R-:W-:Y:S01]  /*5760*/  LEA.HI.X.SX32 R9, R13, R22, 0x1, P6 ;  /* 0x000000160d097211 */ /* 0x000fe200030f0eff */
[----:B------:R-:W-:Y:S01]  /*5770*/  IMAD R13, R20, 0x2, R13 ;  /* 0x00000002140d7824 */ /* 0x000fe200078e020d */
[----:B------:R-:W-:Y:S01]  /*5780*/  PRMT R11, R16, 0x7772, RZ ;  /* 0x00007772100b7816 */ /* 0x000fe200000000ff */
[----:B------:R1:W-:Y:S01]  /*5790*/  @P2 STG.E.U8 desc[UR16][R6.64], R15 ;  /* 0x0000000f06002986 */ /* 0x0003e2000c101110 */
[----:B0-----:R-:W-:Y:S01]  /*57a0*/  LOP3.LUT R3, R69, 0x4c, RZ, 0xfc, !PT ;  /* 0x0000004c45037812 */ /* 0x001fe200078efcff */
[----:B------:R-:W-:Y:S01]  /*57b0*/  IMAD R5, R20, 0x2, R13 ;  /* 0x0000000214057824 */ /* 0x000fe200078e020d */
[----:B------:R-:W-:Y:S01]  /*57c0*/  IADD3 R2, P6, PT, R13, R0, RZ ;  /* 0x000000000d027210 */ /* 0x000fe20007fde0ff */
[----:B------:R0:W-:Y:S01]  /*57d0*/  @P5 STG.E.U8 desc[UR16][R8.64], R11 ;  /* 0x0000000b08005986 */ /* 0x0001e2000c101110 */
[----:B------:R-:W-:-:S02]  /*57e0*/  ISETP.LT.AND P5, PT, R3, UR11, !P0 ;  /* 0x0000000b03007c0c */ /* 0x000fc4000c7a1270 */
[----:B------:R-:W-:Y:S02]  /*57f0*/  LEA.HI.X.SX32 R3, R13, R22, 0x1, P6 ;  /* 0x000000160d037211 */ /* 0x000fe400030f0eff */
[----:B------:R-:W-:Y:S02]  /*5800*/  IADD3 R4, P6, PT, R5, R0, RZ ;  /* 0x0000000005047210 */ /* 0x000fe40007fde0ff */
[----:B------:R-:W-:Y:S01]  /*5810*/  LOP3.LUT R10, R69, 0x4a, RZ, 0xfc, !PT ;  /* 0x0000004a450a7812 */ /* 0x000fe200078efcff */
[----:B-1----:R-:W-:Y:S01]  /*5820*/  IMAD R7, R20, 0x2, R5 ;  /* 0x0000000214077824 */ /* 0x002fe200078e0205 */
[----:B------:R-:W-:Y:S02]  /*5830*/  PRMT R15, R16, 0x7773, RZ ;  /* 0x00007773100f7816 */ /* 0x000fe400000000ff */
[----:B------:R-:W-:Y:S01]  /*5840*/  PRMT R23, R17, 0x7770, RZ ;  /* 0x0000777011177816 */ /* 0x000fe200000000ff */
[----:B0-----:R-:W-:Y:S01]  /*5850*/  IMAD R11, R20, 0x2, R7 ;  /* 0x00000002140b7824 */ /* 0x001fe200078e0207 */
[----:B------:R-:W-:Y:S01]  /*5860*/  LEA.HI.X.SX32 R5, R5, R22, 0x1, P6 ;  /* 0x0000001605057211 */ /* 0x000fe200030f0eff */
[----:B------:R0:W-:Y:S01]  /*5870*/  @P4 STG.E.U8 desc[UR16][R2.64], R15 ;  /* 0x0000000f02004986 */ /* 0x0001e2000c101110 */
[----:B------:R-:W-:-:S02]  /*5880*/  ISETP.LT.AND P2, PT, R10, UR11, !P0 ;  /* 0x0000000b0a007c0c */ /* 0x000fc4000c741270 */
[----:B------:R-:W-:Y:S01]  /*5890*/  IADD3 R6, P6, PT, R7, R0, RZ ;  /* 0x0000000007067210 */ /* 0x000fe20007fde0ff */
[----:B------:R1:W-:Y:S01]  /*58a0*/  @P3 STG.E.U8 desc[UR16][R4.64], R23 ;  /* 0x0000001704003986 */ /* 0x0003e2000c101110 */
[----:B------:R-:W-:Y:S02]  /*58b0*/  LOP3.LUT R8, R69, 0x50, RZ, 0xfc, !PT ;  /* 0x0000005045087812 */ /* 0x000fe400078efcff */
[----:B------:R-:W-:Y:S02]  /*58c0*/  LEA.HI.X.SX32 R7, R7, R22, 0x1, P6 ;  /* 0x0000001607077211 */ /* 0x000fe400030f0eff */
[----:B------:R-:W-:Y:S02]  /*58d0*/  ISETP.LT.AND P3, PT, R8, UR11, !P0 ;  /* 0x0000000b08007c0c */ /* 0x000fe4000c761270 */
[----:B------:R-:W-:Y:S02]  /*58e0*/  IADD3 R8, P6, PT, R11, R0, RZ ;  /* 0x000000000b087210 */ /* 0x000fe40007fde0ff */
[----:B------:R-:W-:-:S02]  /*58f0*/  LOP3.LUT R10, R69, 0x4e, RZ, 0xfc, !PT ;  /* 0x0000004e450a7812 */ /* 0x000fc400078efcff */
[----:B------:R-:W-:Y:S02]  /*5900*/  PRMT R13, R17, 0x7771, RZ ;  /* 0x00007771110d7816 */ /* 0x000fe400000000ff */
[----:B------:R-:W-:Y:S01]  /*5910*/  LEA.HI.X.SX32 R9, R11, R22, 0x1, P6 ;  /* 0x000000160b097211 */ /* 0x000fe200030f0eff */
[----:B------:R-:W-:Y:S01]  /*5920*/  IMAD R11, R20, 0x2, R11 ;  /* 0x00000002140b7824 */ /* 0x000fe200078e020b */
[----:B0-----:R-:W-:Y:S01]  /*5930*/  PRMT R15, R17, 0x7772, RZ ;  /* 0x00007772110f7816 */ /* 0x001fe200000000ff */
[----:B------:R0:W-:Y:S01]  /*5940*/  @P2 STG.E.U8 desc[UR16][R6.64], R13 ;  /* 0x0000000d06002986 */ /* 0x0001e2000c101110 */
[----:B------:R-:W-:Y:S01]  /*5950*/  ISETP.LT.AND P4, PT, R10, UR11, !P0 ;  /* 0x0000000b0a007c0c */ /* 0x000fe2000c781270 */
[----:B-1----:R-:W-:Y:S01]  /*5960*/  IMAD R5, R20, 0x2, R11 ;  /* 0x0000000214057824 */ /* 0x002fe200078e020b */
[----:B------:R-:W-:Y:S01]  /*5970*/  LOP3.LUT R3, R69, 0x54, RZ, 0xfc, !PT ;  /* 0x0000005445037812 */ /* 0x000fe200078efcff */
[----:B------:R1:W-:Y:S01]  /*5980*/  @P5 STG.E.U8 desc[UR16][R8.64], R15 ;  /* 0x0000000f08005986 */ /* 0x0003e2000c101110 */
[----:B------:R-:W-:-:S02]  /*5990*/  IADD3 R2, P5, PT, R11, R0, RZ ;  /* 0x000000000b027210 */ /* 0x000fc40007fbe0ff */
[----:B------:R-:W-:Y:S02]  /*59a0*/  LOP3.LUT R10, R69, 0x52, RZ, 0xfc, !PT ;  /* 0x00000052450a7812 */ /* 0x000fe400078efcff */
[----:B------:R-:W-:Y:S02]  /*59b0*/  ISETP.LT.AND P6, PT, R3, UR11, !P0 ;  /* 0x0000000b03007c0c */ /* 0x000fe4000c7c1270 */
[----:B------:R-:W-:Y:S01]  /*59c0*/  LEA.HI.X.SX32 R3, R11, R22, 0x1, P5 ;  /* 0x000000160b037211 */ /* 0x000fe200028f0eff */
[----:B0-----:R-:W-:Y:S01]  /*59d0*/  IMAD R7, R20, 0x2, R5 ;  /* 0x0000000214077824 */ /* 0x001fe200078e0205 */
[----:B------:R-:W-:Y:S02]  /*59e0*/  PRMT R17, R17, 0x7773, RZ ;  /* 0x0000777311117816 */ /* 0x000fe400000000ff */
[----:B------:R-:W-:Y:S02]  /*59f0*/  ISETP.LT.AND P2, PT, R10, UR11, !P0 ;  /* 0x0000000b0a007c0c */ /* 0x000fe4000c741270 */
[-C--:B------:R-:W-:Y:S01]  /*5a00*/  IADD3 R4, P5, PT, R5, R0.reuse, RZ ;  /* 0x0000000005047210 */ /* 0x080fe20007fbe0ff */
[----:B------:R0:W-:Y:S01]  /*5a10*/  @P4 STG.E.U8 desc[UR16][R2.64], R17 ;  /* 0x0000001102004986 */ /* 0x0001e2000c101110 */
[----:B-1----:R-:W-:-:S02]  /*5a20*/  IADD3 R8, P4, PT, R7, R0, RZ ;  /* 0x0000000007087210 */ /* 0x002fc40007f9e0ff */
[----:B------:R-:W-:Y:S02]  /*5a30*/  PRMT R13, R18, 0x7770, RZ ;  /* 0x00007770120d7816 */ /* 0x000fe400000000ff */
[-C--:B------:R-:W-:Y:S02]  /*5a40*/  LEA.HI.X.SX32 R5, R5, R22.reuse, 0x1, P5 ;  /* 0x0000001605057211 */ /* 0x080fe400028f0eff */
[----:B------:R-:W-:Y:S01]  /*5a50*/  LEA.HI.X.SX32 R9, R7, R22, 0x1, P4 ;  /* 0x0000001607097211 */ /* 0x000fe200020f0eff */
[----:B------:R-:W-:Y:S01]  /*5a60*/  IMAD R7, R20, 0x2, R7 ;  /* 0x0000000214077824 */ /* 0x000fe200078e0207 */
[----:B------:R-:W-:Y:S01]  /*5a70*/  PRMT R15, R18, 0x7771, RZ ;  /* 0x00007771120f7816 */ /* 0x000fe200000000ff */
[----:B------:R1:W-:Y:S01]  /*5a80*/  @P3 STG.E.U8 desc[UR16][R4.64], R13 ;  /* 0x0000000d04003986 */ /* 0x0003e2000c101110 */
[C---:B------:R-:W-:Y:S01]  /*5a90*/  LOP3.LUT R10, R69.reuse, 0x56, RZ, 0xfc, !PT ;  /* 0x00000056450a7812 */ /* 0x040fe200078efcff */
[----:B------:R-:W-:Y:S01]  /*5aa0*/  IMAD R11, R20, 0x2, R7 ;  /* 0x00000002140b7824 */ /* 0x000fe200078e0207 */
[----:B------:R-:W-:Y:S01]  /*5ab0*/  LOP3.LUT R6, R69, 0x5a, RZ, 0xfc, !PT ;  /* 0x0000005a45067812 */ /* 0x000fe200078efcff */
[----:B------:R2:W-:Y:S01]  /*5ac0*/  @P2 STG.E.U8 desc[UR16][R8.64], R15 ;  /* 0x0000000f08002986 */ /* 0x0005e2000c101110 */
[----:B------:R-:W-:-:S02]  /*5ad0*/  ISETP.LT.AND P5, PT, R10, UR11, !P0 ;  /* 0x0000000b0a007c0c */ /* 0x000fc4000c7a1270 */
[----:B------:R-:W-:Y:S02]  /*5ae0*/  LOP3.LUT R10, R69, 0x58, RZ, 0xfc, !PT ;  /* 0x00000058450a7812 */ /* 0x000fe400078efcff */
[C---:B0-----:R-:W-:Y:S02]  /*5af0*/  IADD3 R2, P2, PT, R7.reuse, R0, RZ ;  /* 0x0000000007027210 */ /* 0x041fe40007f5e0ff */
[----:B------:R-:W-:Y:S01]  /*5b00*/  ISETP.LT.AND P4, PT, R10, UR11, !P0 ;  /* 0x0000000b0a007c0c */ /* 0x000fe2000c781270 */
[----:B-1----:R-:W-:Y:S01]  /*5b10*/  IMAD R13, R20, 0x2, R11 ;  /* 0x00000002140d7824 */ /* 0x002fe200078e020b */
[----:B------:R-:W-:Y:S02]  /*5b20*/  LEA.HI.X.SX32 R3, R7, R22, 0x1, P2 ;  /* 0x0000001607037211 */ /* 0x000fe400010f0eff */
[----:B------:R-:W-:Y:S01]  /*5b30*/  ISETP.LT.AND P3, PT, R6, UR11, !P0 ;  /* 0x0000000b06007c0c */ /* 0x000fe2000c761270 */
[----:B--2---:R-:W-:Y:S01]  /*5b40*/  IMAD R15, R20, 0x2, R13 ;  /* 0x00000002140f7824 */ /* 0x004fe200078e020d */
[----:B------:R-:W-:Y:S01]  /*5b50*/  IADD3 R10, P2, PT, R11, R0, RZ ;  /* 0x000000000b0a7210 */ /* 0x000fe20007f5e0ff */
[----:B------:R0:W1:Y:S01]  /*5b60*/  LDS.128 R4, [R21+UR15+0x1000] ;  /* 0x0010000f15047984 */ /* 0x0000620008000c00 */
[----:B------:R-:W-:-:S02]  /*5b70*/  PRMT R25, R18, 0x7772, RZ ;  /* 0x0000777212197816 */ /* 0x000fc400000000ff */
[----:B------:R-:W-:Y:S02]  /*5b80*/  LOP3.LUT R12, R69, 0x5c, RZ, 0xfc, !PT ;  /* 0x0000005c450c7812 */ /* 0x000fe400078efcff */
[----:B------:R-:W-:Y:S01]  /*5b90*/  PRMT R17, R18, 0x7773, RZ ;  /* 0x0000777312117816 */ /* 0x000fe200000000ff */
[----:B------:R2:W-:Y:S01]  /*5ba0*/  @P6 STG.E.U8 desc[UR16][R2.64], R25 ;  /* 0x0000001902006986 */ /* 0x0005e2000c101110 */
[----:B------:R-:W-:Y:S02]  /*5bb0*/  LEA.HI.X.SX32 R11, R11, R22, 0x1, P2 ;  /* 0x000000160b0b7211 */ /* 0x000fe400010f0eff */
[----:B------:R-:W-:Y:S02]  /*5bc0*/  ISETP.LT.AND P2, PT, R12, UR11, !P0 ;  /* 0x0000000b0c007c0c */ /* 0x000fe4000c741270 */
[----:B------:R-:W-:Y:S01]  /*5bd0*/  IADD3 R8, P6, PT, R13, R0, RZ ;  /* 0x000000000d087210 */ /* 0x000fe20007fde0ff */
[----:B------:R3:W-:Y:S01]  /*5be0*/  @P5 STG.E.U8 desc[UR16][R10.64], R17 ;  /* 0x000000110a005986 */ /* 0x0007e2000c101110 */
[----:B------:R-:W-:-:S02]  /*5bf0*/  LOP3.LUT R12, R69, 0x5e, RZ, 0xfc, !PT ;  /* 0x0000005e450c7812 */ /* 0x000fc400078efcff */
[----:B------:R-:W-:Y:S02]  /*5c00*/  LEA.HI.X.SX32 R9, R13, R22, 0x1, P6 ;  /* 0x000000160d097211 */ /* 0x000fe400030f0eff */
[----:B------:R-:W-:Y:S02]  /*5c10*/  ISETP.LT.AND P5, PT, R12, UR11, !P0 ;  /* 0x0000000b0c007c0c */ /* 0x000fe4000c7a1270 */
[----:B------:R-:W-:Y:S02]  /*5c20*/  IADD3 R12, P6, PT, R15, R0, RZ ;  /* 0x000000000f0c7210 */ /* 0x000fe40007fde0ff */
[----:B------:R-:W-:Y:S02]  /*5c30*/  PRMT R23, R19, 0x7770, RZ ;  /* 0x0000777013177816 */ /* 0x000fe400000000ff */
[----:B------:R-:W-:Y:S01]  /*5c40*/  LEA.HI.X.SX32 R13, R15, R22, 0x1, P6 ;  /* 0x000000160f0d7211 */ /* 0x000fe200030f0eff */
[C---:B------:R-:W-:Y:S01]  /*5c50*/  IMAD R15, R20.reuse, 0x2, R15 ;  /* 0x00000002140f7824 */ /* 0x040fe200078e020f */
[----:B0-----:R-:W-:Y:S01]  /*5c60*/  PRMT R21, R19, 0x7771, RZ ;  /* 0x0000777113157816 */ /* 0x001fe200000000ff */
[----:B------:R0:W-:Y:S01]  /*5c70*/  @P4 STG.E.U8 desc[UR16][R8.64], R23 ;  /* 0x0000001708004986 */ /* 0x0001e2000c101110 */
[----:B--2---:R-:W-:Y:S01]  /*5c80*/  LOP3.LUT R3, R69, 0x62, RZ, 0xfc, !PT ;  /* 0x0000006245037812 */ /* 0x004fe200078efcff */
[----:B---3--:R-:W-:Y:S01]  /*5c90*/  IMAD R11, R20, 0x2, R15 ;  /* 0x00000002140b7824 */ /* 0x008fe200078e020f */
[----:B------:R-:W-:Y:S01]  /*5ca0*/  IADD3 R2, P6, PT, R15, R0, RZ ;  /* 0x000000000f027210 */ /* 0x000fe20007fde0ff */
[----:B------:R2:W-:Y:S01]  /*5cb0*/  @P3 STG.E.U8 desc[UR16][R12.64], R21 ;  /* 0x000000150c003986 */ /* 0x0005e2000c101110 */
[----:B------:R-:W-:-:S02]  /*5cc0*/  ISETP.LT.AND P3, PT, R3, UR11, !P0 ;  /* 0x0000000b03007c0c */ /* 0x000fc4000c761270 */
[----:B------:R-:W-:Y:S02]  /*5cd0*/  PRMT R17, R19, 0x7773, RZ ;  /* 0x0000777313117816 */ /* 0x000fe400000000ff */
[----:B------:R-:W-:Y:S01]  /*5ce0*/  LEA.HI.X.SX32 R3, R15, R22, 0x1, P6 ;  /* 0x000000160f037211 */ /* 0x000fe200030f0eff */
[----:B------:R-:W-:Y:S01]  /*5cf0*/  IMAD R15, R20, 0x2, R11 ;  /* 0x00000002140f7824 */ /* 0x000fe200078e020b */
[----:B------:R-:W-:Y:S02]  /*5d00*/  PRMT R19, R19, 0x7772, RZ ;  /* 0x0000777213137816 */ /* 0x000fe400000000ff */
[----:B0-----:R-:W-:Y:S02]  /*5d10*/  IADD3 R8, P6, PT, R11, R0, RZ ;  /* 0x000000000b087210 */ /* 0x001fe40007fde0ff */
[C---:B------:R-:W-:Y:S01]  /*5d20*/  LOP3.LUT R10, R69.reuse, 0x64, RZ, 0xfc, !PT ;  /* 0x00000064450a7812 */ /* 0x040fe200078efcff */
[----:B------:R0:W-:Y:S01]  /*5d30*/  @P2 STG.E.U8 desc[UR16][R2.64], R19 ;  /* 0x0000001302002986 */ /* 0x0001e2000c101110 */
[----:B------:R-:W-:-:S02]  /*5d40*/  LOP3.LUT R14, R69, 0x60, RZ, 0xfc, !PT ;  /* 0x00000060450e7812 */ /* 0x000fc400078efcff */
[----:B------:R-:W-:Y:S02]  /*5d50*/  LEA.HI.X.SX32 R9, R11, R22, 0x1, P6 ;  /* 0x000000160b097211 */ /* 0x000fe400030f0eff */
[----:B------:R-:W-:Y:S02]  /*5d60*/  ISETP.LT.AND P2, PT, R10, UR11, !P0 ;  /* 0x0000000b0a007c0c */ /* 0x000fe4000c741270 */
[C---:B------:R-:W-:Y:S01]  /*5d70*/  IADD3 R10, P6, PT, R15.reuse, R0, RZ ;  /* 0x000000000f0a7210 */ /* 0x040fe20007fde0ff */
[----:B------:R3:W-:Y:S01]  /*5d80*/  @P5 STG.E.U8 desc[UR16][R8.64], R17 ;  /* 0x0000001108005986 */ /* 0x0007e2000c101110 */
[----:B------:R-:W-:Y:S02]  /*5d90*/  ISETP.LT.AND P4, PT, R14, UR11, !P0 ;  /* 0x0000000b0e007c0c */ /* 0x000fe4000c781270 */
[----:B------:R-:W-:Y:S01]  /*5da0*/  LEA.HI.X.SX32 R11, R15, R22, 0x1, P6 ;  /* 0x000000160f0b7211 */ /* 0x000fe200030f0eff */
[----:B------:R-:W-:Y:S01]  /*5db0*/  IMAD R15, R20, 0x2, R15 ;  /* 0x00000002140f7824 */ /* 0x000fe200078e020f */
[----:B--2---:R-:W-:-:S02]  /*5dc0*/  LOP3.LUT R12, R69, 0x66, RZ, 0xfc, !PT ;  /* 0x00000066450c7812 */ /* 0x004fc400078efcff */
[----:B-1----:R-:W-:Y:S01]  /*5dd0*/  PRMT R23, R4, 0x7770, RZ ;  /* 0x0000777004177816 */ /* 0x002fe200000000ff */
[----:B------:R-:W-:Y:S01]  /*5de0*/  IMAD R13, R20, 0x2, R15 ;  /* 0x00000002140d7824 */ /* 0x000fe200078e020f */
[----:B------:R-:W-:Y:S02]  /*5df0*/  ISETP.LT.AND P5, PT, R12, UR11, !P0 ;  /* 0x0000000b0c007c0c */ /* 0x000fe4000c7a1270 */
[----:B0-----:R-:W-:Y:S02]  /*5e00*/  IADD3 R2, P6, PT, R15, R0, RZ ;  /* 0x000000000f027210 */ /* 0x001fe40007fde0ff */
[----:B------:R-:W-:Y:S01]  /*5e10*/  LOP3.LUT R12, R69, 0x68, RZ, 0xfc, !PT ;  /* 0x00000068450c7812 */ /* 0x000fe200078efcff */
[----:B------:R0:W-:Y:S01]  /*5e20*/  @P4 STG.E.U8 desc[UR16][R10.64], R23 ;  /* 0x000000170a004986 */ /* 0x0001e2000c101110 */
[----:B------:R-:W-:Y:S01]  /*5e30*/  LEA.HI.X.SX32 R3, R15, R22, 0x1, P6 ;  /* 0x000000160f037211 */ /* 0x000fe200030f0eff */
[----:B------:R-:W-:Y:S01]  /*5e40*/  IMAD R15, R20, 0x2, R13 ;  /* 0x00000002140f7824 */ /* 0x000fe200078e020d */
[----:B------:R-:W-:-:S02]  /*5e50*/  PRMT R21, R4, 0x7771, RZ ;  /* 0x0000777104157816 */ /* 0x000fc400000000ff */
[----:B------:R-:W-:Y:S01]  /*5e60*/  ISETP.LT.AND P4, PT, R12, UR11, !P0 ;  /* 0x0000000b0c007c0c */ /* 0x000fe2000c781270 */
[----:B---3--:R-:W-:Y:S01]  /*5e70*/  IMAD R17, R20, 0x2, R15 ;  /* 0x0000000214117824 */ /* 0x008fe200078e020f */
[----:B------:R-:W-:Y:S01]  /*5e80*/  IADD3 R8, P6, PT, R13, R0, RZ ;  /* 0x000000000d087210 */ /* 0x000fe20007fde0ff */
[----:B------:R1:W-:Y:S01]  /*5e90*/  @P3 STG.E.U8 desc[UR16][R2.64], R21 ;  /* 0x0000001502003986 */ /* 0x0003e2000c101110 */
[----:B------:R-:W-:Y:S02]  /*5ea0*/  LOP3.LUT R12, R69, 0x6a, RZ, 0xfc, !PT ;  /* 0x0000006a450c7812 */ /* 0x000fe400078efcff */
[----:B------:R-:W-:Y:S02]  /*5eb0*/  PRMT R19, R4, 0x7772, RZ ;  /* 0x0000777204137816 */ /* 0x000fe400000000ff */
[----:B------:R-:W-:Y:S02]  /*5ec0*/  LEA.HI.X.SX32 R9, R13, R22, 0x1, P6 ;  /* 0x000000160d097211 */ /* 0x000fe400030f0eff */
[----:B------:R-:W-:-:S02]  /*5ed0*/  ISETP.LT.AND P3, PT, R12, UR11, !P0 ;  /* 0x0000000b0c007c0c */ /* 0x000fc4000c761270 */
[----:B0-----:R-:W-:Y:S01]  /*5ee0*/  IADD3 R10, P6, PT, R15, R0, RZ ;  /* 0x000000000f0a7210 */ /* 0x001fe20007fde0ff */
[----:B------:R0:W-:Y:S01]  /*5ef0*/  @P2 STG.E.U8 desc[UR16][R8.64], R19 ;  /* 0x0000001308002986 */ /* 0x0001e2000c101110 */
[----:B------:R-:W-:Y:S02]  /*5f00*/  LOP3.LUT R12, R69, 0x6c, RZ, 0xfc, !PT ;  /* 0x0000006c450c7812 */ /* 0x000fe400078efcff */
[----:B------:R-:W-:Y:S02]  /*5f10*/  LEA.HI.X.SX32 R11, R15, R22, 0x1, P6 ;  /* 0x000000160f0b7211 */ /* 0x000fe400030f0eff */
[----:B------:R-:W-:Y:S02]  /*5f20*/  ISETP.LT.AND P2, PT, R12, UR11, !P0 ;  /* 0x0000000b0c007c0c */ /* 0x000fe4000c741270 */
[----:B------:R-:W-:Y:S02]  /*5f30*/  IADD3 R12, P6, PT, R17, R0, RZ ;  /* 0x00000000110c7210 */ /* 0x000fe40007fde0ff */
[----:B------:R-:W-:-:S02]  /*5f40*/  PRMT R15, R4, 0x7773, RZ ;  /* 0x00007773040f7816 */ /* 0x000fc400000000ff */
[----:B------:R-:W-:Y:S01]  /*5f50*/  LEA.HI.X.SX32 R13, R17, R22, 0x1, P6 ;  /* 0x00000016110d7211 */ /* 0x000fe200030f0eff */
[C---:B------:R-:W-:Y:S01]  /*5f60*/  IMAD R17, R20.reuse, 0x2, R17 ;  /* 0x0000000214117824 */ /* 0x040fe200078e0211 */
[----:B-1----:R-:W-:Y:S01]  /*5f70*/  PRMT R21, R5, 0x7770, RZ ;  /* 0x0000777005157816 */ /* 0x002fe200000000ff */
[----:B------:R1:W-:Y:S01]  /*5f80*/  @P5 STG.E.U8 desc[UR16][R10.64], R15 ;  /* 0x0000000f0a005986 */ /* 0x0003e2000c101110 */
[----:B------:R-:W-:Y:S01]  /*5f90*/  LOP3.LUT R3, R69, 0x70, RZ, 0xfc, !PT ;  /* 0x0000007045037812 */ /* 0x000fe200078efcff */
[----:B0-----:R-:W-:Y:S01]  /*5fa0*/  IMAD R9, R20, 0x2, R17 ;  /* 0x0000000214097824 */ /* 0x001fe200078e0211 */
[----:B------:R-:W-:Y:S01]  /*5fb0*/  IADD3 R2, P6, PT, R17, R0, RZ ;  /* 0x0000000011027210 */ /* 0x000fe20007fde0ff */
[----:B------:R0:W-:Y:S01]  /*5fc0*/  @P4 STG.E.U8 desc[UR16][R12.64], R21 ;  /* 0x000000150c004986 */ /* 0x0001e2000c101110 */
[----:B------:R-:W-:Y:S02]  /*5fd0*/  LOP3.LUT R4, R69, 0x6e, RZ, 0xfc, !PT ;  /* 0x0000006e45047812 */ /* 0x000fe400078efcff */
[----:B------:R-:W-:-:S02]  /*5fe0*/  ISETP.LT.AND P4, PT, R3, UR11, !P0 ;  /* 0x0000000b03007c0c */ /* 0x000fc4000c781270 */
[----:B------:R-:W-:Y:S02]  /*5ff0*/  LEA.HI.X.SX32 R3, R17, R22, 0x1, P6 ;  /* 0x0000001611037211 */ /* 0x000fe400030f0eff */
[----:B------:R-:W-:Y:S01]  /*6000*/  ISETP.LT.AND P5, PT, R4, UR11, !P0 ;  /* 0x0000000b04007c0c */ /* 0x000fe2000c7a1270 */
[C---:B-1----:R-:W-:Y:S01]  /*6010*/  IMAD R11, R20.reuse, 0x2, R9 ;  /* 0x00000002140b7824 */ /* 0x042fe200078e0209 */
[----:B------:R-:W-:Y:S02]  /*6020*/  PRMT R15, R5, 0x7771, RZ ;  /* 0x00007771050f7816 */ /* 0x000fe400000000ff */
[----:B------:R-:W-:Y:S01]  /*6030*/  IADD3 R8, P6, PT, R9, R0, RZ ;  /* 0x0000000009087210 */ /* 0x000fe20007fde0ff */
[----:B0-----:R-:W-:Y:S01]  /*6040*/  IMAD R13, R20, 0x2, R11 ;  /* 0x00000002140d7824 */ /* 0x001fe200078e020b */
[----:B------:R-:W-:Y:S01]  /*6050*/  LOP3.LUT R4, R69, 0x72, RZ, 0xfc, !PT ;  /* 0x0000007245047812 */ /* 0x000fe200078efcff */
[----:B------:R0:W-:Y:S01]  /*6060*/  @P3 STG.E.U8 desc[UR16][R2.64], R15 ;  /* 0x0000000f02003986 */ /* 0x0001e2000c101110 */
[----:B------:R-:W-:-:S02]  /*6070*/  PRMT R19, R5, 0x7772, RZ ;  /* 0x0000777205137816 */ /* 0x000fc400000000ff */
[----:B------:R-:W-:Y:S02]  /*6080*/  LEA.HI.X.SX32 R9, R9, R22, 0x1, P6 ;  /* 0x0000001609097211 */ /* 0x000fe400030f0eff */
[----:B------:R-:W-:Y:S02]  /*6090*/  ISETP.LT.AND P3, PT, R4, UR11, !P0 ;  /* 0x0000000b04007c0c */ /* 0x000fe4000c761270 */
[----:B------:R-:W-:Y:S01]  /*60a0*/  IADD3 R10, P6, PT, R11, R0, RZ ;  /* 0x000000000b0a7210 */ /* 0x000fe20007fde0ff */
[----:B------:R1:W-:Y:S01]  /*60b0*/  @P2 STG.E.U8 desc[UR16][R8.64], R19 ;  /* 0x0000001308002986 */ /* 0x0003e2000c101110 */
[----:B------:R-:W-:Y:S02]  /*60c0*/  LOP3.LUT R4, R69, 0x74, RZ, 0xfc, !PT ;  /* 0x0000007445047812 */ /* 0x000fe400078efcff */
[----:B------:R-:W-:Y:S02]  /*60d0*/  LEA.HI.X.SX32 R11, R11, R22, 0x1, P6 ;  /* 0x000000160b0b7211 */ /* 0x000fe400030f0eff */
[----:B------:R-:W-:-:S02]  /*60e0*/  ISETP.LT.AND P2, PT, R4, UR11, !P0 ;  /* 0x0000000b04007c0c */ /* 0x000fc4000c741270 */
[----:B------:R-:W-:Y:S02]  /*60f0*/  IADD3 R4, P6, PT, R13, R0, RZ ;  /* 0x000000000d047210 */ /* 0x000fe40007fde0ff */
[----:B------:R-:W-:Y:S02]  /*6100*/  PRMT R17, R5, 0x7773, RZ ;  /* 0x0000777305117816 */ /* 0x000fe400000000ff */
[----:B------:R-:W-:Y:S01]  /*6110*/  LEA.HI.X.SX32 R5, R13, R22, 0x1, P6 ;  /* 0x000000160d057211 */ /* 0x000fe200030f0eff */
[----:B------:R-:W-:Y:S01]  /*6120*/  IMAD R13, R20, 0x2, R13 ;  /* 0x00000002140d7824 */ /* 0x000fe200078e020d */
[----:B0-----:R-:W-:Y:S01]  /*6130*/  PRMT R15, R6, 0x7770, RZ ;  /* 0x00007770060f7816 */ /* 0x001fe200000000ff */
[----:B------:R0:W-:Y:S01]  /*6140*/  @P5 STG.E.U8 desc[UR16][R10.64], R17 ;  /* 0x000000110a005986 */ /* 0x0001e2000c101110 */
[----:B------:R-:W-:Y:S01]  /*6150*/  LOP3.LUT R3, R69, 0x78, RZ, 0xfc, !PT ;  /* 0x0000007845037812 */ /* 0x000fe200078efcff */
[----:B-1----:R-:W-:Y:S01]  /*6160*/  IMAD R9, R20, 0x2, R13 ;  /* 0x0000000214097824 */ /* 0x002fe200078e020d */
[----:B------:R-:W-:Y:S01]  /*6170*/  IADD3 R2, P6, PT, R13, R0, RZ ;  /* 0x000000000d027210 */ /* 0x000fe20007fde0ff */
[----:B------:R1:W-:Y:S01]  /*6180*/  @P4 STG.E.U8 desc[UR16][R4.64], R15 ;  /* 0x0000000f04004986 */ /* 0x0003e2000c101110 */
[----:B------:R-:W-:-:S02]  /*6190*/  ISETP.LT.AND P4, PT, R3, UR11, !P0 ;  /* 0x0000000b03007c0c */ /* 0x000fc4000c781270 */
[----:B------:R-:W-:Y:S02]  /*61a0*/  LEA.HI.X.SX32 R3, R13, R22, 0x1, P6 ;  /* 0x000000160d037211 */ /* 0x000fe400030f0eff */
[C---:B------:R-:W-:Y:S02]  /*61b0*/  IADD3 R8, P6, PT, R9.reuse, R0, RZ ;  /* 0x0000000009087210 */ /* 0x040fe40007fde0ff */
[----:B------:R-:W-:Y:S01]  /*61c0*/  PRMT R19, R6, 0x7771, RZ ;  /* 0x0000777106137816 */ /* 0x000fe200000000ff */
[----:B0-----:R-:W-:Y:S01]  /*61d0*/  IMAD R11, R20, 0x2, R9 ;  /* 0x00000002140b7824 */ /* 0x001fe200078e0209 */
[----:B------:R-:W-:Y:S02]  /*61e0*/  PRMT R21, R6, 0x7772, RZ ;  /* 0x0000777206157816 */ /* 0x000fe400000000ff */
[----:B------:R-:W-:Y:S01]  /*61f0*/  LEA.HI.X.SX32 R9, R9, R22, 0x1, P6 ;  /* 0x0000001609097211 */ /* 0x000fe200030f0eff */
[C---:B------:R-:W-:Y:S01]  /*6200*/  IMAD R13, R20.reuse, 0x2, R11 ;  /* 0x00000002140d7824 */ /* 0x040fe200078e020b */
[C---:B------:R-:W-:Y:S01]  /*6210*/  LOP3.LUT R12, R69.reuse, 0x76, RZ, 0xfc, !PT ;  /* 0x00000076450c7812 */ /* 0x040fe200078efcff */
[----:B------:R0:W-:Y:S01]  /*6220*/  @P3 STG.E.U8 desc[UR16][R2.64], R19 ;  /* 0x0000001302003986 */ /* 0x0001e2000c101110 */
[C---:B------:R-:W-:Y:S01]  /*6230*/  LOP3.LUT R14, R69.reuse, 0x7c, RZ, 0xfc, !PT ;  /* 0x0000007c450e7812 */ /* 0x040fe200078efcff */
[----:B-1----:R-:W-:Y:S01]  /*6240*/  IMAD R15, R20, 0x2, R13 ;  /* 0x00000002140f7824 */ /* 0x002fe200078e020d */
[----:B------:R-:W-:Y:S01]  /*6250*/  ISETP.LT.AND P5, PT, R12, UR11, !P0 ;  /* 0x0000000b0c007c0c */ /* 0x000fe2000c7a1270 */
[----:B------:R1:W-:Y:S01]  /*6260*/  @P2 STG.E.U8 desc[UR16][R8.64], R21 ;  /* 0x0000001508002986 */ /* 0x0003e2000c101110 */
[----:B------:R-:W-:Y:S01]  /*6270*/  LOP3.LUT R12, R69, 0x7a, RZ, 0xfc, !PT ;  /* 0x0000007a450c7812 */ /* 0x000fe200078efcff */
[----:B------:R-:W-:Y:S01]  /*6280*/  IMAD R17, R20, 0x2, R15 ;  /* 0x0000000214117824 */ /* 0x000fe200078e020f */
[----:B------:R-:W-:-:S02]  /*6290*/  IADD3 R4, P2, PT, R11, R0, RZ ;  /* 0x000000000b047210 */ /* 0x000fc40007f5e0ff */
[----:B------:R-:W-:Y:S02]  /*62a0*/  IADD3 R10, P6, PT, R13, R0, RZ ;  /* 0x000000000d0a7210 */ /* 0x000fe40007fde0ff */
[----:B------:R-:W-:Y:S01]  /*62b0*/  ISETP.LT.AND P3, PT, R12, UR11, !P0 ;  /* 0x0000000b0c007c0c */ /* 0x000fe2000c761270 */
[----:B0-----:R-:W-:Y:S01]  /*62c0*/  IMAD R19, R20, 0x2, R17 ;  /* 0x0000000214137824 */ /* 0x001fe200078e0211 */
[-C--:B------:R-:W-:Y:S02]  /*62d0*/  LEA.HI.X.SX32 R5, R11, R22.reuse, 0x1, P2 ;  /* 0x000000160b057211 */ /* 0x080fe400010f0eff */
[----:B------:R-:W-:Y:S02]  /*62e0*/  LEA.HI.X.SX32 R11, R13, R22, 0x1, P6 ;  /* 0x000000160d0b7211 */ /* 0x000fe400030f0eff */
[-C--:B------:R-:W-:Y:S02]  /*62f0*/  IADD3 R12, P2, PT, R17, R0.reuse, RZ ;  /* 0x00000000110c7210 */ /* 0x080fe40007f5e0ff */
[----:B------:R-:W-:-:S02]  /*6300*/  IADD3 R2, P6, PT, R15, R0, RZ ;  /* 0x000000000f027210 */ /* 0x000fc40007fde0ff */
[----:B------:R-:W-:Y:S02]  /*6310*/  LOP3.LUT R69, R69, 0x7e, RZ, 0xfc, !PT ;  /* 0x0000007e45457812 */ /* 0x000fe400078efcff */
[-C--:B------:R-:W-:Y:S02]  /*6320*/  LEA.HI.X.SX32 R13, R17, R22.reuse, 0x1, P2 ;  /* 0x00000016110d7211 */ /* 0x080fe400010f0eff */
[----:B------:R-:W-:Y:S02]  /*6330*/  LEA.HI.X.SX32 R3, R15, R22, 0x1, P6 ;  /* 0x000000160f037211 */ /* 0x000fe400030f0eff */
[----:B------:R-:W-:Y:S02]  /*6340*/  ISETP.LT.AND P2, PT, R14, UR11, !P0 ;  /* 0x0000000b0e007c0c */ /* 0x000fe4000c741270 */
[----:B-1----:R-:W-:Y:S02]  /*6350*/  IADD3 R8, P6, PT, R19, R0, RZ ;  /* 0x0000000013087210 */ /* 0x002fe40007fde0ff */
[----:B------:R-:W-:-:S02]  /*6360*/  ISETP.LT.AND P0, PT, R69, UR11, !P0 ;  /* 0x0000000b45007c0c */ /* 0x000fc4000c701270 */
[----:B------:R-:W-:Y:S02]  /*6370*/  LEA.HI.X.SX32 R9, R19, R22, 0x1, P6 ;  /* 0x0000001613097211 */ /* 0x000fe400030f0eff */
[----:B------:R-:W-:Y:S02]  /*6380*/  PRMT R21, R6, 0x7773, RZ ;  /* 0x0000777306157816 */ /* 0x000fe400000000ff */
[C---:B------:R-:W-:Y:S02]  /*6390*/  PRMT R15, R7.reuse, 0x7773, RZ ;  /* 0x00007773070f7816 */ /* 0x040fe400000000ff */
[C---:B------:R-:W-:Y:S01]  /*63a0*/  PRMT R17, R7.reuse, 0x7772, RZ ;  /* 0x0000777207117816 */ /* 0x040fe200000000ff */
[----:B------:R0:W-:Y:S01]  /*63b0*/  @P5 STG.E.U8 desc[UR16][R4.64], R21 ;  /* 0x0000001504005986 */ /* 0x0001e2000c101110 */
[C---:B------:R-:W-:Y:S02]  /*63c0*/  PRMT R19, R7.reuse, 0x7770, RZ ;  /* 0x0000777007137816 */ /* 0x040fe400000000ff */
[----:B------:R-:W-:-:S03]  /*63d0*/  PRMT R7, R7, 0x7771, RZ ;  /* 0x0000777107077816 */ /* 0x000fc600000000ff */
[----:B------:R0:W-:Y:S04]  /*63e0*/  @P4 STG.E.U8 desc[UR16][R10.64], R19 ;  /* 0x000000130a004986 */ /* 0x0001e8000c101110 */
[----:B------:R0:W-:Y:S04]  /*63f0*/  @P3 STG.E.U8 desc[UR16][R2.64], R7 ;  /* 0x0000000702003986 */ /* 0x0001e8000c101110 */
[----:B------:R0:W-:Y:S04]  /*6400*/  @P2 STG.E.U8 desc[UR16][R12.64], R17 ;  /* 0x000000110c002986 */ /* 0x0001e8000c101110 */
[----:B------:R0:W-:Y:S01]  /*6410*/  @P0 STG.E.U8 desc[UR16][R8.64], R15 ;  /* 0x0000000f08000986 */ /* 0x0001e2000c101110 */
[----:B------:R-:W-:Y:S06]  /*6420*/  BAR.SYNC.DEFER_BLOCKING 0x0 ;  /* 0x0000000000007b1d */ /* 0x000fec0000010000 */
[----:B------:R-:W-:Y:S05]  /*6430*/  @P1 BRA `(.L_x_13) ;  /* 0x0000000000a01947 */ /* 0x000fea0003800000 */
[----:B------:R-:W1:Y:S01]  /*6440*/  S2UR UR5, SR_CgaCtaId ;  /* 0x00000000000579c3 */ /* 0x000e620000008800 */
[----:B------:R-:W-:Y:S01]  /*6450*/  NOP ;  /* 0x0000000000007918 */ /* 0x000fe20000000000 */
[----:B------:R-:W-:Y:S01]  /*6460*/  UMOV UR4, 0x50 ;  /* 0x0000005000047882 */ /* 0x000fe20000000000 */
[----:B------:R-:W-:Y:S02]  /*6470*/  IMAD.U32 R0, RZ, RZ, UR18 ;  /* 0x00000012ff007e24 */ /* 0x000fe4000f8e00ff */
[----:B0-----:R-:W-:Y:S02]  /*6480*/  IMAD.MOV.U32 R3, RZ, RZ, 0xf ;  /* 0x0000000fff037424 */ /* 0x001fe400078e00ff */
[----:B------:R-:W-:Y:S01]  /*6490*/  IMAD.MOV.U32 R7, RZ, RZ, 0x1 ;  /* 0x00000001ff077424 */ /* 0x000fe200078e00ff */
[----:B------:R-:W-:-:S04]  /*64a0*/  LOP3.LUT R0, R0, 0xffff, RZ, 0xc0, !PT ;  /* 0x0000ffff00007812 */ /* 0x000fc800078ec0ff */
[----:B------:R-:W-:-:S05]  /*64b0*/  SHF.R.U32.HI R0, RZ, 0x5, R0 ;  /* 0x00000005ff007819 */ /* 0x000fca0000011600 */
[----:B------:R-:W-:Y:S01]  /*64c0*/  VIADD R2, R0, 0x10 ;  /* 0x0000001000027836 */ /* 0x000fe20000000000 */
[----:B------:R-:W-:Y:S01]  /*64d0*/  SHF.L.U32 R0, R3, R0, RZ ;  /* 0x0000000003007219 */ /* 0x000fe200000006ff */
[----:B-1----:R-:W-:-:S03]  /*64e0*/  ULEA UR6, UR5, UR4, 0x18 ;  /* 0x0000000405067291 */ /* 0x002fc6000f8ec0ff */
[----:B------:R-:W-:-:S04]  /*64f0*/  SHF.L.U32 R3, R7, R2, RZ ;  /* 0x0000000207037219 */ /* 0x000fc800000006ff */
[----:B------:R-:W-:Y:S02]  /*6500*/  LOP3.LUT R0, R3, R0, RZ, 0xfc, !PT ;  /* 0x0000000003007212 */ /* 0x000fe400078efcff */
[----:B------:R-:W0:Y:S02]  /*6510*/  LDS R5, [UR6] ;  /* 0x00000006ff057984 */ /* 0x000e240008000800 */
[C---:B------:R-:W-:Y:S02]  /*6520*/  LOP3.LUT R2, R0.reuse, 0xffff, RZ, 0xc0, !PT ;  /* 0x0000ffff00027812 */ /* 0x040fe400078ec0ff */
[----:B0-----:R-:W-:-:S04]  /*6530*/  LOP3.LUT R3, R0, 0xffff, R5, 0x80, !PT ;  /* 0x0000ffff00037812 */ /* 0x001fc800078e8005 */
[----:B------:R-:W-:-:S13]  /*6540*/  ISETP.NE.AND P0, PT, R3, R2, PT ;  /* 0x000000020300720c */ /* 0x000fda0003f05270 */
[----:B------:R-:W-:Y:S05]  /*6550*/  @P0 BRA `(.L_x_14) ;  /* 0x0000000000500947 */ /* 0x000fea0003800000 */
[----:B------:R-:W-:Y:S02]  /*6560*/  SHF.R.U32.HI R5, RZ, 0x10, R5 ;  /* 0x00000010ff057819 */ /* 0x000fe40000011605 */
[----:B------:R-:W-:-:S04]  /*6570*/  SHF.R.U32.HI R2, RZ, 0x10, R0 ;  /* 0x00000010ff027819 */ /* 0x000fc80000011600 */
[----:B------:R-:W-:-:S04]  /*6580*/  LOP3.LUT R5, R5, R2, RZ, 0xc0, !PT ;  /* 0x0000000205057212 */ /* 0x000fc800078ec0ff */
[----:B------:R-:W-:-:S13]  /*6590*/  ISETP.NE.AND P0, PT, R5, R2, PT ;  /* 0x000000020500720c */ /* 0x000fda0003f05270 */
[----:B------:R-:W-:Y:S05]  /*65a0*/  @P0 BRA `(.L_x_15) ;  /* 0x0000000000300947 */ /* 0x000fea0003800000 */
[----:B------:R-:W-:Y:S01]  /*65b0*/  R2UR UR4, R0 ;  /* 0x00000000000472ca */ /* 0x000fe200000e0000 */
[----:B------:R-:W-:Y:S01]  /*65c0*/  VOTEU.ANY UR5, UPT, PT ;  /* 0x0000000000057886 */ /* 0x000fe200038e0100 */
[----:B------:R-:W0:Y:S01]  /*65d0*/  S2R R0, SR_LANEID ;  /* 0x0000000000007919 */ /* 0x000e220000000000 */
[----:B------:R-:W-:-:S10]  /*65e0*/  UFLO.U32 UR5, UR5 ;  /* 0x00000005000572bd */ /* 0x000fd400080e0000 */
[----:B------:R-:W-:-:S06]  /*65f0*/  ULOP3.LUT UR4, URZ, UR4, URZ, 0x33, !UPT ;  /* 0x00000004ff047292 */ /* 0x000fcc000f8e33ff */
[----:B------:R-:W-:-:S04]  /*6600*/  IMAD.U32 R2, RZ, RZ, UR4 ;  /* 0x00000004ff027e24 */ /* 0x000fc8000f8e00ff */
[----:B------:R-:W1:Y:S02]  /*6610*/  REDUX UR7, R2 ;  /* 0x00000000020773c4 */ /* 0x000e640000000000 */
[----:B------:R2:W-:Y:S01]  /*6620*/  UTCATOMSWS.AND URZ, UR4 ;  /* 0x0000000400ff79e3 */ /* 0x0005e20008000000 */
[----:B0-----:R-:W-:Y:S01]  /*6630*/  ISETP.EQ.U32.AND P0, PT, R0, UR5, PT ;  /* 0x0000000500007c0c */ /* 0x001fe2000bf02070 */
[----:B-1----:R-:W-:-:S12]  /*6640*/  IMAD.U32 R0, RZ, RZ, UR7 ;  /* 0x00000007ff007e24 */ /* 0x002fd8000f8e00ff */
[----:B------:R2:W-:Y:S01]  /*6650*/  @P0 ATOMS.AND RZ, [UR6], R0 ;  /* 0x00000000ffff098c */ /* 0x0005e2000a800006 */
[----:B------:R-:W-:Y:S05]  /*6660*/  BRA `(.L_x_13) ;  /* 0x0000000000147947 */ /* 0x000fea0003800000 */
.L_x_15:
[----:B------:R-:W-:-:S07]  /*6670*/  MOV R2, 0x6690 ;  /* 0x0000669000027802 */ /* 0x000fce0000000f00 */
[----:B------:R-:W-:Y:S05]  /*6680*/  CALL.REL.NOINC `($__internal_0_$__cuda_sm10x_tcgen05_guardrail_trap_col_being_dealloced_not_returned_by_alloc) ;  /* 0x00000000002c7944 */ /* 0x000fea0003c00000 */
[----:B------:R-:W-:Y:S05]  /*6690*/  BRA `(.L_x_13) ;  /* 0x0000000000087947 */ /* 0x000fea0003800000 */
.L_x_14:
[----:B------:R-:W-:-:S07]  /*66a0*/  MOV R2, 0x66c0 ;  /* 0x000066c000027802 */ /* 0x000fce0000000f00 */
[----:B------:R-:W-:Y:S05]  /*66b0*/  CALL.REL.NOINC `($__internal_2_$__cuda_sm10x_tcgen05_guardrail_trap_unallocated_columns_being_dealloced) ;  /* 0x0000000000387944 */ /* 0x000fea0003c00000 */
.L_x_13:
[----:B------:R-:W-:Y:S01]  /*66c0*/  NOP ;  /* 0x0000000000007918 */ /* 0x000fe20000000000 */
[----:B--2---:R-:W-:Y:S05]  /*66d0*/  EXIT ;  /* 0x000000000000794d */ /* 0x004fea0003800000 */
.L_x_8:
[----:B------:R-:W0:Y:S02]  /*66e0*/  SYNCS.PHASECHK.TRANS64.TRYWAIT P5, [UR13], R63 ;  /* 0x0000003fff0075a7 */ /* 0x000e2400080a110d */
[----:B0-----:R-:W-:Y:S05]  /*66f0*/  @!P5 BRA `(.L_x_8) ;  /* 0xfffffffc00f8d947 */ /* 0x001fea000383ffff */
[----:B------:R-:W-:Y:S05]  /*6700*/  BRA `(.L_x_16) ;  /* 0xffffffc800587947 */ /* 0x000fea000383ffff */
.L_x_12:
[----:B------:R-:W1:Y:S02]  /*6710*/  SYNCS.PHASECHK.TRANS64.TRYWAIT P0, [UR13], R4 ;  /* 0x00000004ff0075a7 */ /* 0x000e64000800110d */
[----:B-1----:R-:W-:Y:S05]  /*6720*/  @!P0 BRA `(.L_x_12) ;  /* 0xfffffffc00f88947 */ /* 0x002fea000383ffff */
[----:B------:R-:W-:Y:S05]  /*6730*/  BRA `(.L_x_11) ;  /* 0xffffffd400047947 */ /* 0x000fea000383ffff */
        .weak           $__internal_0_$__cuda_sm10x_tcgen05_guardrail_trap_col_being_dealloced_not_returned_by_alloc
        .type           $__internal_0_$__cuda_sm10x_tcgen05_guardrail_trap_col_being_dealloced_not_returned_by_alloc,@function
        .size           $__internal_0_$__cuda_sm10x_tcgen05_guardrail_trap_col_being_dealloced_not_returned_by_alloc,($__internal_1_$__cuda_sm10x_tcgen05_guardrail_trap_phase_invalid_during_alloc - $__internal_0_$__cuda_sm10x_tcgen05_guardrail_trap_col_being_dealloced_not_returned_by_alloc)
$__internal_0_$__cuda_sm10x_tcgen05_guardrail_trap_col_being_dealloced_not_returned_by_alloc:
[----:B------:R-:W-:Y:S05]  /*6740*/  BPT.TRAP 0x1 ;  /* 0x000000040000795c */ /* 0x000fea0000300000 */
[----:B------:R-:W-:-:S04]  /*6750*/  IMAD.MOV.U32 R3, RZ, RZ, 0x0 ;  /* 0x00000000ff037424 */ /* 0x000fc800078e00ff */
[----:B------:R-:W-:Y:S05]  /*6760*/  RET.REL.NODEC R2 `(matmul_kernel) ;  /* 0xffffff9802247950 */ /* 0x000fea0003c3ffff */
        .weak           $__internal_1_$__cuda_sm10x_tcgen05_guardrail_trap_phase_invalid_during_alloc
        .type           $__internal_1_$__cuda_sm10x_tcgen05_guardrail_trap_phase_invalid_during_alloc,@function
        .size           $__internal_1_$__cuda_sm10x_tcgen05_guardrail_trap_phase_invalid_during_alloc,($__internal_2_$__cuda_sm10x_tcgen05_guardrail_trap_unallocated_columns_being_dealloced - $__internal_1_$__cuda_sm10x_tcgen05_guardrail_trap_phase_invalid_during_alloc)
$__internal_1_$__cuda_sm10x_tcgen05_guardrail_trap_phase_invalid_during_alloc:
[----:B------:R-:W-:Y:S05]  /*6770*/  BPT.TRAP 0x1 ;  /* 0x000000040000795c */ /* 0x000fea0000300000 */
[----:B------:R-:W-:-:S04]  /*6780*/  IMAD.MOV.U32 R3, RZ, RZ, 0x0 ;  /* 0x00000000ff037424 */ /* 0x000fc800078e00ff */
[----:B------:R-:W-:Y:S05]  /*6790*/  RET.REL.NODEC R2 `(matmul_kernel) ;  /* 0xffffff9802187950 */ /* 0x000fea0003c3ffff */
        .weak           $__internal_2_$__cuda_sm10x_tcgen05_guardrail_trap_unallocated_columns_being_dealloced
        .type           $__internal_2_$__cuda_sm10x_tcgen05_guardrail_trap_unallocated_columns_being_dealloced,@function
        .size           $__internal_2_$__cuda_sm10x_tcgen05_guardrail_trap_unallocated_columns_being_dealloced,(.L_x_20 - $__internal_2_$__cuda_sm10x_tcgen05_guardrail_trap_unallocated_columns_being_dealloced)
$__internal_2_$__cuda_sm10x_tcgen05_guardrail_trap_unallocated_columns_being_dealloced:
[----:B------:R-:W-:Y:S05]  /*67a0*/  BPT.TRAP 0x1 ;  /* 0x000000040000795c */ /* 0x000fea0000300000 */
[----:B------:R-:W-:-:S04]  /*67b0*/  IMAD.MOV.U32 R3, RZ, RZ, 0x0 ;  /* 0x00000000ff037424 */ /* 0x000fc800078e00ff */
[----:B------:R-:W-:Y:S05]  /*67c0*/  RET.REL.NODEC R2 `(matmul_kernel) ;  /* 0xffffff98020c7950 */ /* 0x000fea0003c3ffff */
.L_x_17:
[----:B------:R-:W-:-:S00]  /*67d0*/  BRA `(.L_x_17) ;  /* 0xfffffffc00fc7947 */ /* 0x000fc0000383ffff */
[----:B------:R-:W-:-:S00]  /*67e0*/  NOP ;  /* 0x0000000000007918 */ /* 0x000fc00000000000 */
        /* <DEDUP_REMOVED lines=9> */
.L_x_20:


//--------------------- .nv.shared.matmul_kernel  --------------------------
	.section	.nv.shared.matmul_kernel,"aw",@nobits
	.sectionflags	@""
	.align	16
	.zero		1024


//--------------------- .nv.shared.reserved.0     --------------------------
	.section	.nv.shared.reserved.0,"aw",@nobits
	.align	8
	.weak		__nv_reservedSMEM_offset_0_alias
	.size		__nv_reservedSMEM_offset_0_alias, 0, 64
	.other		__nv_reservedSMEM_offset_0_alias,@"STO_CUDA_RESERVED_SHARED STV_DEFAULT"
__nv_reservedSMEM_offset_0_alias:
	.zero		0
.nv.shared.reserved.0:
	.zero		64
	.weak		__nv_reservedSMEM_allocation_phase
	.type		__nv_reservedSMEM_allocation_phase,@object
	.size		__nv_reservedSMEM_allocation_phase,(.L_0 - __nv_reservedSMEM_allocation_phase)
__nv_reservedSMEM_allocation_phase:
	.zero		1
.L_0:
	.zero		7
	.weak		__nv_reservedSMEM_devtool_atexit_pc
	.type		__nv_reservedSMEM_devtool_atexit_pc,@object
	.size		__nv_reservedSMEM_devtool_atexit_pc,(__nv_reservedSMEM_allocation_mask - __nv_reservedSMEM_devtool_atexit_pc)
__nv_reservedSMEM_devtool_atexit_pc:
	.zero		8
	.weak		__nv_reservedSMEM_allocation_mask
	.type		__nv_reservedSMEM_allocation_mask,@object
	.size		__nv_reservedSMEM_allocation_mask,(.L_2 - __nv_reservedSMEM_allocation_mask)
__nv_reservedSMEM_allocation_mask:
	.zero		4
.L_2:


//--------------------- .nv.constant0.matmul_kernel --------------------------
	.section	.nv.constant0.matmul_kernel,"a",@progbits
	.sectionflags	@""
	.align	4
.nv.constant0.matmul_kernel:
	.zero		976


//--------------------- SYMBOLS --------------------------

	.type		.nv.reservedSmem.offset0,@object
	.size		.nv.reservedSmem.offset0,0x4
	.type		.nv.reservedSmem.cap,@object
	.size		.nv.reservedSmem.cap,0x4
